	.target	sm_90a

	.elftype	@"ET_EXEC"


//--------------------- .note.nv.tkinfo           --------------------------
	.section	.note.nv.tkinfo,"",@"SHT_NOTE"
	.sectionflags	@"SHF_NOTE_NV_TKINFO"
	.tkinfo
        /*0018*/ 	.word	0x00000002
        /*0030*/ 	.string	""
        /*0030*/ 	.string	"ptxas"
        /*0030*/ 	.string	"Cuda compilation tools, release 13.0, V13.0.88"
        /*0030*/ 	.string	"Build cuda_13.0.r13.0/compiler.36424714_0"
        /*0030*/ 	.string	"-arch sm_90a -m 64 "



//--------------------- .note.nv.cuinfo           --------------------------
	.section	.note.nv.cuinfo,"",@"SHT_NOTE"
	.sectionflags	@"SHF_NOTE_NV_CUINFO"
        /*0018*/ 	.short	0x0002
        /*001a*/ 	.short	0x005a
        /*001c*/ 	.short	0x0082
	.zero		2


//--------------------- .nv.info                  --------------------------
	.section	.nv.info,"",@"SHT_CUDA_INFO"
	.align	4


	//----- nvinfo : EIATTR_REGCOUNT
	.align		4
        /*0000*/ 	.byte	0x04, 0x2f
        /*0002*/ 	.short	(.L_15 - .L_14)
	.align		4
.L_14:
        /*0004*/ 	.word	index@(_ZN7cutlass13device_kernelINS_4gemm6kernel13GemmUniversalIN4cute5tupleIJiiiiEEENS1_10collective13CollectiveMmaINS1_34MainloopSm90TmaGmmaWarpSpecializedILi22ENS5_IJNS4_1CILi1EEESB_SB_EEENS1_35KernelTmaWarpSpecializedCooperativeEEENS5_IJNSA_ILi256EEENSA_ILi64EEENSA_ILi32EEEEEEaNS5_IJlSB_lEEEaSJ_NS4_8TiledMMAINS4_8MMA_AtomIJNS4_4SM904GMMA26MMA_64x64x32_S32S8S8_SS_TNEEEENS4_6LayoutINS5_IJNSA_ILi2EEESB_SB_EEENS5_IJSB_NSA_ILi0EEEST_EEEEENS5_IJNS4_10UnderscoreESW_SW_EEEEENS4_13SM90_TMA_LOADENS4_14ComposedLayoutINS4_7SwizzleILi1ELi4ELi3EEENS4_18smem_ptr_flag_bitsILi8EEENSQ_INS5_IJNSA_ILi8EEESH_EEENS5_IJSH_SB_EEEEEEEvNS4_8identityESZ_S19_vS1A_EENS_8epilogue10collective6detail29Sm90TmaWarpSpecializedAdapterINS1D_15DefaultEpilogueIaSJ_SJ_NS1C_6thread17LinearCombinationIaLi1EiiLNS1H_9ScaleType4KindE0ELNS_15FloatRoundStyleE2EaEENS1_15EpilogueDefaultEEEEEvvEEEEvNT_6ParamsE)
        /*0008*/ 	.word	0x000000a8


	//----- nvinfo : EIATTR_FRAME_SIZE
	.align		4
.L_15:
        /*000c*/ 	.byte	0x04, 0x11
        /*000e*/ 	.short	(.L_17 - .L_16)
	.align		4
.L_16:
        /*0010*/ 	.word	index@(_ZN7cutlass13device_kernelINS_4gemm6kernel13GemmUniversalIN4cute5tupleIJiiiiEEENS1_10collective13CollectiveMmaINS1_34MainloopSm90TmaGmmaWarpSpecializedILi22ENS5_IJNS4_1CILi1EEESB_SB_EEENS1_35KernelTmaWarpSpecializedCooperativeEEENS5_IJNSA_ILi256EEENSA_ILi64EEENSA_ILi32EEEEEEaNS5_IJlSB_lEEEaSJ_NS4_8TiledMMAINS4_8MMA_AtomIJNS4_4SM904GMMA26MMA_64x64x32_S32S8S8_SS_TNEEEENS4_6LayoutINS5_IJNSA_ILi2EEESB_SB_EEENS5_IJSB_NSA_ILi0EEEST_EEEEENS5_IJNS4_10UnderscoreESW_SW_EEEEENS4_13SM90_TMA_LOADENS4_14ComposedLayoutINS4_7SwizzleILi1ELi4ELi3EEENS4_18smem_ptr_flag_bitsILi8EEENSQ_INS5_IJNSA_ILi8EEESH_EEENS5_IJSH_SB_EEEEEEEvNS4_8identityESZ_S19_vS1A_EENS_8epilogue10collective6detail29Sm90TmaWarpSpecializedAdapterINS1D_15DefaultEpilogueIaSJ_SJ_NS1C_6thread17LinearCombinationIaLi1EiiLNS1H_9ScaleType4KindE0ELNS_15FloatRoundStyleE2EaEENS1_15EpilogueDefaultEEEEEvvEEEEvNT_6ParamsE)
        /*0014*/ 	.word	0x00000000


	//----- nvinfo : EIATTR_MIN_STACK_SIZE
	.align		4
.L_17:
        /*0018*/ 	.byte	0x04, 0x12
        /*001a*/ 	.short	(.L_19 - .L_18)
	.align		4
.L_18:
        /*001c*/ 	.word	index@(_ZN7cutlass13device_kernelINS_4gemm6kernel13GemmUniversalIN4cute5tupleIJiiiiEEENS1_10collective13CollectiveMmaINS1_34MainloopSm90TmaGmmaWarpSpecializedILi22ENS5_IJNS4_1CILi1EEESB_SB_EEENS1_35KernelTmaWarpSpecializedCooperativeEEENS5_IJNSA_ILi256EEENSA_ILi64EEENSA_ILi32EEEEEEaNS5_IJlSB_lEEEaSJ_NS4_8TiledMMAINS4_8MMA_AtomIJNS4_4SM904GMMA26MMA_64x64x32_S32S8S8_SS_TNEEEENS4_6LayoutINS5_IJNSA_ILi2EEESB_SB_EEENS5_IJSB_NSA_ILi0EEEST_EEEEENS5_IJNS4_10UnderscoreESW_SW_EEEEENS4_13SM90_TMA_LOADENS4_14ComposedLayoutINS4_7SwizzleILi1ELi4ELi3EEENS4_18smem_ptr_flag_bitsILi8EEENSQ_INS5_IJNSA_ILi8EEESH_EEENS5_IJSH_SB_EEEEEEEvNS4_8identityESZ_S19_vS1A_EENS_8epilogue10collective6detail29Sm90TmaWarpSpecializedAdapterINS1D_15DefaultEpilogueIaSJ_SJ_NS1C_6thread17LinearCombinationIaLi1EiiLNS1H_9ScaleType4KindE0ELNS_15FloatRoundStyleE2EaEENS1_15EpilogueDefaultEEEEEvvEEEEvNT_6ParamsE)
        /*0020*/ 	.word	0x00000000
.L_19:


//--------------------- .nv.compat                --------------------------
	.section	.nv.compat,"",@"SHT_CUDA_COMPAT_INFO"
	.align	4
        /*0000*/ 	.byte	0x02, 0x09, 0x01, 0x00, 0x02, 0x02, 0x04, 0x00, 0x02, 0x05, 0x05, 0x00, 0x03, 0x07, 0x01, 0x01
        /*0010*/ 	.byte	0x02, 0x03, 0x01, 0x00, 0x02, 0x06, 0x01, 0x00, 0x04, 0x0b, 0x08, 0x00, 0x00, 0x00, 0x00, 0x00
        /*0020*/ 	.byte	0x00, 0x00, 0x00, 0x00


//--------------------- .nv.info._ZN7cutlass13device_kernelINS_4gemm6kernel13GemmUniversalIN4cute5tupleIJiiiiEEENS1_10collective13CollectiveMmaINS1_34MainloopSm90TmaGmmaWarpSpecializedILi22ENS5_IJNS4_1CILi1EEESB_SB_EEENS1_35KernelTmaWarpSpecializedCooperativeEEENS5_IJNSA_ILi256EEENSA_ILi64EEENSA_ILi32EEEEEEaNS5_IJlSB_lEEEaSJ_NS4_8TiledMMAINS4_8MMA_AtomIJNS4_4SM904GMMA26MMA_64x64x32_S32S8S8_SS_TNEEEENS4_6LayoutINS5_IJNSA_ILi2EEESB_SB_EEENS5_IJSB_NSA_ILi0EEEST_EEEEENS5_IJNS4_10UnderscoreESW_SW_EEEEENS4_13SM90_TMA_LOADENS4_14ComposedLayoutINS4_7SwizzleILi1ELi4ELi3EEENS4_18smem_ptr_flag_bitsILi8EEENSQ_INS5_IJNSA_ILi8EEESH_EEENS5_IJSH_SB_EEEEEEEvNS4_8identityESZ_S19_vS1A_EENS_8epilogue10collective6detail29Sm90TmaWarpSpecializedAdapterINS1D_15DefaultEpilogueIaSJ_SJ_NS1C_6thread17LinearCombinationIaLi1EiiLNS1H_9ScaleType4KindE0ELNS_15FloatRoundStyleE2EaEENS1_15EpilogueDefaultEEEEEvvEEEEvNT_6ParamsE --------------------------
	.section	.nv.info._ZN7cutlass13device_kernelINS_4gemm6kernel13GemmUniversalIN4cute5tupleIJiiiiEEENS1_10collective13CollectiveMmaINS1_34MainloopSm90TmaGmmaWarpSpecializedILi22ENS5_IJNS4_1CILi1EEESB_SB_EEENS1_35KernelTmaWarpSpecializedCooperativeEEENS5_IJNSA_ILi256EEENSA_ILi64EEENSA_ILi32EEEEEEaNS5_IJlSB_lEEEaSJ_NS4_8TiledMMAINS4_8MMA_AtomIJNS4_4SM904GMMA26MMA_64x64x32_S32S8S8_SS_TNEEEENS4_6LayoutINS5_IJNSA_ILi2EEESB_SB_EEENS5_IJSB_NSA_ILi0EEEST_EEEEENS5_IJNS4_10UnderscoreESW_SW_EEEEENS4_13SM90_TMA_LOADENS4_14ComposedLayoutINS4_7SwizzleILi1ELi4ELi3EEENS4_18smem_ptr_flag_bitsILi8EEENSQ_INS5_IJNSA_ILi8EEESH_EEENS5_IJSH_SB_EEEEEEEvNS4_8identityESZ_S19_vS1A_EENS_8epilogue10collective6detail29Sm90TmaWarpSpecializedAdapterINS1D_15DefaultEpilogueIaSJ_SJ_NS1C_6thread17LinearCombinationIaLi1EiiLNS1H_9ScaleType4KindE0ELNS_15FloatRoundStyleE2EaEENS1_15EpilogueDefaultEEEEEvvEEEEvNT_6ParamsE,"",@"SHT_CUDA_INFO"
	.sectionflags	@""
	.align	4


	//----- nvinfo : EIATTR_CUDA_API_VERSION
	.align		4
        /*0000*/ 	.byte	0x04, 0x37
        /*0002*/ 	.short	(.L_21 - .L_20)
.L_20:
        /*0004*/ 	.word	0x00000082


	//----- nvinfo : EIATTR_KPARAM_INFO
	.align		4
.L_21:
        /*0008*/ 	.byte	0x04, 0x17
        /*000a*/ 	.short	(.L_23 - .L_22)
.L_22:
        /*000c*/ 	.word	0x00000000
        /*0010*/ 	.short	0x0000
        /*0012*/ 	.short	0x0070
        /*0014*/ 	.byte	0x00, 0xf0, 0x01, 0x10


	//----- nvinfo : EIATTR_SPARSE_MMA_MASK
	.align		4
.L_23:
        /*0018*/ 	.byte	0x03, 0x50
        /*001a*/ 	.short	0x0000


	//----- nvinfo : EIATTR_MAXREG_COUNT
	.align		4
        /*001c*/ 	.byte	0x03, 0x1b
        /*001e*/ 	.short	0x00a8


	//----- nvinfo : EIATTR_NUM_BARRIERS
	.align		4
        /*0020*/ 	.byte	0x02, 0x4c
        /*0022*/ 	.byte	0x01
	.zero		1


	//----- nvinfo : EIATTR_EXTERNS
	.align		4
        /*0024*/ 	.byte	0x04, 0x0f
        /*0026*/ 	.short	(.L_25 - .L_24)


	//   ....[0]....
	.align		4
.L_24:
        /*0028*/ 	.word	index@(__assertfail)


	//----- nvinfo : EIATTR_MERCURY_ISA_VERSION
	.align		4
.L_25:
        /*002c*/ 	.byte	0x03, 0x5f
        /*002e*/ 	.short	0x0101


	//----- nvinfo : EIATTR_INT_WARP_WIDE_INSTR_OFFSETS
	.align		4
        /*0030*/ 	.byte	0x04, 0x31
        /*0032*/ 	.short	(.L_27 - .L_26)


	//   ....[0]....
.L_26:
        /*0034*/ 	.word	0x00000620


	//   ....[1]....
        /*0038*/ 	.word	0x00000650


	//   ....[2]....
        /*003c*/ 	.word	0x00000730


	//----- nvinfo : EIATTR_COOP_GROUP_MASK_REGIDS
	.align		4
.L_27:
        /*0040*/ 	.byte	0x04, 0x29
        /*0042*/ 	.short	(.L_29 - .L_28)


	//   ....[0]....
.L_28:
        /*0044*/ 	.word	0xffffffff


	//   ....[1]....
        /*0048*/ 	.word	0xffffffff


	//   ....[2]....
        /*004c*/ 	.word	0xffffffff


	//   ....[3]....
        /*0050*/ 	.word	0xffffffff


	//   ....[4]....
        /*0054*/ 	.word	0xffffffff


	//----- nvinfo : EIATTR_COOP_GROUP_INSTR_OFFSETS
	.align		4
.L_29:
        /*0058*/ 	.byte	0x04, 0x28
        /*005a*/ 	.short	(.L_31 - .L_30)


	//   ....[0]....
.L_30:
        /*005c*/ 	.word	0x00000060


	//   ....[1]....
        /*0060*/ 	.word	0x00000070


	//   ....[2]....
        /*0064*/ 	.word	0x00000130


	//   ....[3]....
        /*0068*/ 	.word	0x00000530


	//   ....[4]....
        /*006c*/ 	.word	0x000011d0


	//----- nvinfo : EIATTR_REG_RECONFIG
	.align		4
.L_31:
        /*0070*/ 	.byte	0x01, 0x54
	.zero		2


	//----- nvinfo : EIATTR_SYSCALL_OFFSETS
	.align		4
        /*0074*/ 	.byte	0x04, 0x46
        /*0076*/ 	.short	(.L_33 - .L_32)


	//   ....[0]....
.L_32:
        /*0078*/ 	.word	0x000013a0


	//----- nvinfo : EIATTR_MBARRIER_INSTR_OFFSETS
	.align		4
.L_33:
        /*007c*/ 	.byte	0x04, 0x39
        /*007e*/ 	.short	(.L_35 - .L_34)


	//   ....[0]....
.L_34:
        /*0080*/ 	.word	0x00000250
        /*0084*/ 	.word	0x000000ff
        /*0088*/ 	.word	0x00000000
        /*008c*/ 	.short	0x0100
        /*008e*/ 	.byte	0x08
	.zero		1


	//   ....[1]....
        /*0090*/ 	.word	0x00000260
        /*0094*/ 	.word	0x000000ff
        /*0098*/ 	.word	0x000000b0
        /*009c*/ 	.short	0x0100
        /*009e*/ 	.byte	0x08
	.zero		1


	//   ....[2]....
        /*00a0*/ 	.word	0x00000270
        /*00a4*/ 	.word	0x000000ff
        /*00a8*/ 	.word	0x00000008
        /*00ac*/ 	.short	0x0100
        /*00ae*/ 	.byte	0x08
	.zero		1


	//   ....[3]....
        /*00b0*/ 	.word	0x00000280
        /*00b4*/ 	.word	0x000000ff
        /*00b8*/ 	.word	0x000000b8
        /*00bc*/ 	.short	0x0100
        /*00be*/ 	.byte	0x08
	.zero		1


	//   ....[4]....
        /*00c0*/ 	.word	0x00000290
        /*00c4*/ 	.word	0x000000ff
        /*00c8*/ 	.word	0x00000010
        /*00cc*/ 	.short	0x0100
        /*00ce*/ 	.byte	0x08
	.zero		1


	//   ....[5]....
        /*00d0*/ 	.word	0x000002a0
        /*00d4*/ 	.word	0x000000ff
        /*00d8*/ 	.word	0x000000c0
        /*00dc*/ 	.short	0x0100
        /*00de*/ 	.byte	0x08
	.zero		1


	//   ....[6]....
        /*00e0*/ 	.word	0x000002b0
        /*00e4*/ 	.word	0x000000ff
        /*00e8*/ 	.word	0x00000018
        /*00ec*/ 	.short	0x0100
        /*00ee*/ 	.byte	0x08
	.zero		1


	//   ....[7]....
        /*00f0*/ 	.word	0x000002c0
        /*00f4*/ 	.word	0x000000ff
        /*00f8*/ 	.word	0x000000c8
        /*00fc*/ 	.short	0x0100
        /*00fe*/ 	.byte	0x08
	.zero		1


	//   ....[8]....
        /*0100*/ 	.word	0x000002d0
        /*0104*/ 	.word	0x000000ff
        /*0108*/ 	.word	0x00000020
        /*010c*/ 	.short	0x0100
        /*010e*/ 	.byte	0x08
	.zero		1


	//   ....[9]....
        /*0110*/ 	.word	0x000002e0
        /*0114*/ 	.word	0x000000ff
        /*0118*/ 	.word	0x000000d0
        /*011c*/ 	.short	0x0100
        /*011e*/ 	.byte	0x08
	.zero		1


	//   ....[10]....
        /*0120*/ 	.word	0x000002f0
        /*0124*/ 	.word	0x000000ff
        /*0128*/ 	.word	0x00000028
        /*012c*/ 	.short	0x0100
        /*012e*/ 	.byte	0x08
	.zero		1


	//   ....[11]....
        /*0130*/ 	.word	0x00000300
        /*0134*/ 	.word	0x000000ff
        /*0138*/ 	.word	0x000000d8
        /*013c*/ 	.short	0x0100
        /*013e*/ 	.byte	0x08
	.zero		1


	//   ....[12]....
        /*0140*/ 	.word	0x00000310
        /*0144*/ 	.word	0x000000ff
        /*0148*/ 	.word	0x00000030
        /*014c*/ 	.short	0x0100
        /*014e*/ 	.byte	0x08
	.zero		1


	//   ....[13]....
        /*0150*/ 	.word	0x00000320
        /*0154*/ 	.word	0x000000ff
        /*0158*/ 	.word	0x000000e0
        /*015c*/ 	.short	0x0100
        /*015e*/ 	.byte	0x08
	.zero		1


	//   ....[14]....
        /*0160*/ 	.word	0x00000330
        /*0164*/ 	.word	0x000000ff
        /*0168*/ 	.word	0x00000038
        /*016c*/ 	.short	0x0100
        /*016e*/ 	.byte	0x08
	.zero		1


	//   ....[15]....
        /*0170*/ 	.word	0x00000340
        /*0174*/ 	.word	0x000000ff
        /*0178*/ 	.word	0x000000e8
        /*017c*/ 	.short	0x0100
        /*017e*/ 	.byte	0x08
	.zero		1


	//   ....[16]....
        /*0180*/ 	.word	0x00000350
        /*0184*/ 	.word	0x000000ff
        /*0188*/ 	.word	0x00000040
        /*018c*/ 	.short	0x0100
        /*018e*/ 	.byte	0x08
	.zero		1


	//   ....[17]....
        /*0190*/ 	.word	0x00000360
        /*0194*/ 	.word	0x000000ff
        /*0198*/ 	.word	0x000000f0
        /*019c*/ 	.short	0x0100
        /*019e*/ 	.byte	0x08
	.zero		1


	//   ....[18]....
        /*01a0*/ 	.word	0x00000370
        /*01a4*/ 	.word	0x000000ff
        /*01a8*/ 	.word	0x00000048
        /*01ac*/ 	.short	0x0100
        /*01ae*/ 	.byte	0x08
	.zero		1


	//   ....[19]....
        /*01b0*/ 	.word	0x00000380
        /*01b4*/ 	.word	0x000000ff
        /*01b8*/ 	.word	0x000000f8
        /*01bc*/ 	.short	0x0100
        /*01be*/ 	.byte	0x08
	.zero		1


	//   ....[20]....
        /*01c0*/ 	.word	0x00000390
        /*01c4*/ 	.word	0x000000ff
        /*01c8*/ 	.word	0x00000050
        /*01cc*/ 	.short	0x0100
        /*01ce*/ 	.byte	0x08
	.zero		1


	//   ....[21]....
        /*01d0*/ 	.word	0x000003a0
        /*01d4*/ 	.word	0x000000ff
        /*01d8*/ 	.word	0x00000100
        /*01dc*/ 	.short	0x0100
        /*01de*/ 	.byte	0x08
	.zero		1


	//   ....[22]....
        /*01e0*/ 	.word	0x000003b0
        /*01e4*/ 	.word	0x000000ff
        /*01e8*/ 	.word	0x00000058
        /*01ec*/ 	.short	0x0100
        /*01ee*/ 	.byte	0x08
	.zero		1


	//   ....[23]....
        /*01f0*/ 	.word	0x000003c0
        /*01f4*/ 	.word	0x000000ff
        /*01f8*/ 	.word	0x00000108
        /*01fc*/ 	.short	0x0100
        /*01fe*/ 	.byte	0x08
	.zero		1


	//   ....[24]....
        /*0200*/ 	.word	0x000003d0
        /*0204*/ 	.word	0x000000ff
        /*0208*/ 	.word	0x00000060
        /*020c*/ 	.short	0x0100
        /*020e*/ 	.byte	0x08
	.zero		1


	//   ....[25]....
        /*0210*/ 	.word	0x000003e0
        /*0214*/ 	.word	0x000000ff
        /*0218*/ 	.word	0x00000110
        /*021c*/ 	.short	0x0100
        /*021e*/ 	.byte	0x08
	.zero		1


	//   ....[26]....
        /*0220*/ 	.word	0x000003f0
        /*0224*/ 	.word	0x000000ff
        /*0228*/ 	.word	0x00000068
        /*022c*/ 	.short	0x0100
        /*022e*/ 	.byte	0x08
	.zero		1


	//   ....[27]....
        /*0230*/ 	.word	0x00000400
        /*0234*/ 	.word	0x000000ff
        /*0238*/ 	.word	0x00000118
        /*023c*/ 	.short	0x0100
        /*023e*/ 	.byte	0x08
	.zero		1


	//   ....[28]....
        /*0240*/ 	.word	0x00000410
        /*0244*/ 	.word	0x000000ff
        /*0248*/ 	.word	0x00000070
        /*024c*/ 	.short	0x0100
        /*024e*/ 	.byte	0x08
	.zero		1


	//   ....[29]....
        /*0250*/ 	.word	0x00000420
        /*0254*/ 	.word	0x000000ff
        /*0258*/ 	.word	0x00000120
        /*025c*/ 	.short	0x0100
        /*025e*/ 	.byte	0x08
	.zero		1


	//   ....[30]....
        /*0260*/ 	.word	0x00000430
        /*0264*/ 	.word	0x000000ff
        /*0268*/ 	.word	0x00000078
        /*026c*/ 	.short	0x0100
        /*026e*/ 	.byte	0x08
	.zero		1


	//   ....[31]....
        /*0270*/ 	.word	0x00000440
        /*0274*/ 	.word	0x000000ff
        /*0278*/ 	.word	0x00000128
        /*027c*/ 	.short	0x0100
        /*027e*/ 	.byte	0x08
	.zero		1


	//   ....[32]....
        /*0280*/ 	.word	0x00000450
        /*0284*/ 	.word	0x000000ff
        /*0288*/ 	.word	0x00000080
        /*028c*/ 	.short	0x0100
        /*028e*/ 	.byte	0x08
	.zero		1


	//   ....[33]....
        /*0290*/ 	.word	0x00000460
        /*0294*/ 	.word	0x000000ff
        /*0298*/ 	.word	0x00000130
        /*029c*/ 	.short	0x0100
        /*029e*/ 	.byte	0x08
	.zero		1


	//   ....[34]....
        /*02a0*/ 	.word	0x00000470
        /*02a4*/ 	.word	0x000000ff
        /*02a8*/ 	.word	0x00000088
        /*02ac*/ 	.short	0x0100
        /*02ae*/ 	.byte	0x08
	.zero		1


	//   ....[35]....
        /*02b0*/ 	.word	0x00000480
        /*02b4*/ 	.word	0x000000ff
        /*02b8*/ 	.word	0x00000138
        /*02bc*/ 	.short	0x0100
        /*02be*/ 	.byte	0x08
	.zero		1


	//   ....[36]....
        /*02c0*/ 	.word	0x00000490
        /*02c4*/ 	.word	0x000000ff
        /*02c8*/ 	.word	0x00000090
        /*02cc*/ 	.short	0x0100
        /*02ce*/ 	.byte	0x08
	.zero		1


	//   ....[37]....
        /*02d0*/ 	.word	0x000004a0
        /*02d4*/ 	.word	0x000000ff
        /*02d8*/ 	.word	0x00000140
        /*02dc*/ 	.short	0x0100
        /*02de*/ 	.byte	0x08
	.zero		1


	//   ....[38]....
        /*02e0*/ 	.word	0x000004b0
        /*02e4*/ 	.word	0x000000ff
        /*02e8*/ 	.word	0x00000098
        /*02ec*/ 	.short	0x0100
        /*02ee*/ 	.byte	0x08
	.zero		1


	//   ....[39]....
        /*02f0*/ 	.word	0x000004c0
        /*02f4*/ 	.word	0x000000ff
        /*02f8*/ 	.word	0x00000148
        /*02fc*/ 	.short	0x0100
        /*02fe*/ 	.byte	0x08
	.zero		1


	//   ....[40]....
        /*0300*/ 	.word	0x000004d0
        /*0304*/ 	.word	0x000000ff
        /*0308*/ 	.word	0x000000a0
        /*030c*/ 	.short	0x0100
        /*030e*/ 	.byte	0x08
	.zero		1


	//   ....[41]....
        /*0310*/ 	.word	0x000004e0
        /*0314*/ 	.word	0x000000ff
        /*0318*/ 	.word	0x00000150
        /*031c*/ 	.short	0x0100
        /*031e*/ 	.byte	0x08
	.zero		1


	//   ....[42]....
        /*0320*/ 	.word	0x000004f0
        /*0324*/ 	.word	0x000000ff
        /*0328*/ 	.word	0x000000a8
        /*032c*/ 	.short	0x0100
        /*032e*/ 	.byte	0x08
	.zero		1


	//   ....[43]....
        /*0330*/ 	.word	0x00000500
        /*0334*/ 	.word	0x000000ff
        /*0338*/ 	.word	0x00000158
        /*033c*/ 	.short	0x0100
        /*033e*/ 	.byte	0x08
	.zero		1


	//   ....[44]....
        /*0340*/ 	.word	0x000007a0
        /*0344*/ 	.word	0x000000ff
        /*0348*/ 	.word	0x00000170
        /*034c*/ 	.short	0x0100
        /*034e*/ 	.byte	0x06
	.zero		1


	//   ....[45]....
        /*0350*/ 	.word	0x00000800
        /*0354*/ 	.word	0x000000ff
        /*0358*/ 	.word	0x00000178
        /*035c*/ 	.short	0x0100
        /*035e*/ 	.byte	0x06
	.zero		1


	//   ....[46]....
        /*0360*/ 	.word	0x00001470
        /*0364*/ 	.word	0x00000003
        /*0368*/ 	.word	0x00000000
        /*036c*/ 	.short	0x010a
        /*036e*/ 	.byte	0x3f
	.zero		1


	//   ....[47]....
        /*0370*/ 	.word	0x000014b0
        /*0374*/ 	.word	0x00000003
        /*0378*/ 	.word	0x00000000
        /*037c*/ 	.short	0x010a
        /*037e*/ 	.byte	0x3f
	.zero		1


	//   ....[48]....
        /*0380*/ 	.word	0x00001760
        /*0384*/ 	.word	0x00000005
        /*0388*/ 	.word	0x00000000
        /*038c*/ 	.short	0x010a
        /*038e*/ 	.byte	0x3f
	.zero		1


	//   ....[49]....
        /*0390*/ 	.word	0x000017a0
        /*0394*/ 	.word	0x00000005
        /*0398*/ 	.word	0x00000000
        /*039c*/ 	.short	0x010a
        /*039e*/ 	.byte	0x3f
	.zero		1


	//   ....[50]....
        /*03a0*/ 	.word	0x000018f0
        /*03a4*/ 	.word	0x00000004
        /*03a8*/ 	.word	0x00000000
        /*03ac*/ 	.short	0x0101
        /*03ae*/ 	.byte	0x3f
	.zero		1


	//   ....[51]....
        /*03b0*/ 	.word	0x00001ad0
        /*03b4*/ 	.word	0x00000000
        /*03b8*/ 	.word	0x00000000
        /*03bc*/ 	.short	0x0101
        /*03be*/ 	.byte	0x3f
	.zero		1


	//   ....[52]....
        /*03c0*/ 	.word	0x000061b0
        /*03c4*/ 	.word	0x0000000e
        /*03c8*/ 	.word	0x000000b0
        /*03cc*/ 	.short	0x010a
        /*03ce*/ 	.byte	0x3f
	.zero		1


	//   ....[53]....
        /*03d0*/ 	.word	0x00006530
        /*03d4*/ 	.word	0x00000006
        /*03d8*/ 	.word	0x00000178
        /*03dc*/ 	.short	0x0101
        /*03de*/ 	.byte	0x3f
	.zero		1


	//   ....[54]....
        /*03e0*/ 	.word	0x00006c60
        /*03e4*/ 	.word	0x00000007
        /*03e8*/ 	.word	0x00000000
        /*03ec*/ 	.short	0x010a
        /*03ee*/ 	.byte	0x3f
	.zero		1


	//   ....[55]....
        /*03f0*/ 	.word	0x00006ce0
        /*03f4*/ 	.word	0x00000009
        /*03f8*/ 	.word	0x00000000
        /*03fc*/ 	.short	0x010a
        /*03fe*/ 	.byte	0x3f
	.zero		1


	//   ....[56]....
        /*0400*/ 	.word	0x00006d70
        /*0404*/ 	.word	0x00000006
        /*0408*/ 	.word	0x00000000
        /*040c*/ 	.short	0x010a
        /*040e*/ 	.byte	0x3f
	.zero		1


	//   ....[57]....
        /*0410*/ 	.word	0x00006e00
        /*0414*/ 	.word	0x00000009
        /*0418*/ 	.word	0x00000000
        /*041c*/ 	.short	0x010a
        /*041e*/ 	.byte	0x3f
	.zero		1


	//   ....[58]....
        /*0420*/ 	.word	0x00006e90
        /*0424*/ 	.word	0x00000006
        /*0428*/ 	.word	0x00000000
        /*042c*/ 	.short	0x010a
        /*042e*/ 	.byte	0x3f
	.zero		1


	//   ....[59]....
        /*0430*/ 	.word	0x00006f20
        /*0434*/ 	.word	0x00000009
        /*0438*/ 	.word	0x00000000
        /*043c*/ 	.short	0x010a
        /*043e*/ 	.byte	0x3f
	.zero		1


	//   ....[60]....
        /*0440*/ 	.word	0x00006fb0
        /*0444*/ 	.word	0x00000006
        /*0448*/ 	.word	0x00000000
        /*044c*/ 	.short	0x010a
        /*044e*/ 	.byte	0x3f
	.zero		1


	//   ....[61]....
        /*0450*/ 	.word	0x00007040
        /*0454*/ 	.word	0x00000009
        /*0458*/ 	.word	0x00000000
        /*045c*/ 	.short	0x010a
        /*045e*/ 	.byte	0x3f
	.zero		1


	//   ....[62]....
        /*0460*/ 	.word	0x000070d0
        /*0464*/ 	.word	0x00000006
        /*0468*/ 	.word	0x00000000
        /*046c*/ 	.short	0x010a
        /*046e*/ 	.byte	0x3f
	.zero		1


	//   ....[63]....
        /*0470*/ 	.word	0x00007160
        /*0474*/ 	.word	0x00000009
        /*0478*/ 	.word	0x00000000
        /*047c*/ 	.short	0x010a
        /*047e*/ 	.byte	0x3f
	.zero		1


	//   ....[64]....
        /*0480*/ 	.word	0x000071f0
        /*0484*/ 	.word	0x00000006
        /*0488*/ 	.word	0x00000000
        /*048c*/ 	.short	0x010a
        /*048e*/ 	.byte	0x3f
	.zero		1


	//   ....[65]....
        /*0490*/ 	.word	0x00007280
        /*0494*/ 	.word	0x00000009
        /*0498*/ 	.word	0x00000000
        /*049c*/ 	.short	0x010a
        /*049e*/ 	.byte	0x3f
	.zero		1


	//   ....[66]....
        /*04a0*/ 	.word	0x00007310
        /*04a4*/ 	.word	0x00000006
        /*04a8*/ 	.word	0x00000000
        /*04ac*/ 	.short	0x010a
        /*04ae*/ 	.byte	0x3f
	.zero		1


	//   ....[67]....
        /*04b0*/ 	.word	0x000073a0
        /*04b4*/ 	.word	0x00000009
        /*04b8*/ 	.word	0x00000000
        /*04bc*/ 	.short	0x010a
        /*04be*/ 	.byte	0x3f
	.zero		1


	//   ....[68]....
        /*04c0*/ 	.word	0x00007430
        /*04c4*/ 	.word	0x00000006
        /*04c8*/ 	.word	0x00000000
        /*04cc*/ 	.short	0x010a
        /*04ce*/ 	.byte	0x3f
	.zero		1


	//   ....[69]....
        /*04d0*/ 	.word	0x000074c0
        /*04d4*/ 	.word	0x00000009
        /*04d8*/ 	.word	0x00000000
        /*04dc*/ 	.short	0x010a
        /*04de*/ 	.byte	0x3f
	.zero		1


	//   ....[70]....
        /*04e0*/ 	.word	0x00007550
        /*04e4*/ 	.word	0x00000006
        /*04e8*/ 	.word	0x00000000
        /*04ec*/ 	.short	0x010a
        /*04ee*/ 	.byte	0x3f
	.zero		1


	//   ....[71]....
        /*04f0*/ 	.word	0x000075e0
        /*04f4*/ 	.word	0x00000009
        /*04f8*/ 	.word	0x00000000
        /*04fc*/ 	.short	0x010a
        /*04fe*/ 	.byte	0x3f
	.zero		1


	//   ....[72]....
        /*0500*/ 	.word	0x00007670
        /*0504*/ 	.word	0x00000006
        /*0508*/ 	.word	0x00000000
        /*050c*/ 	.short	0x010a
        /*050e*/ 	.byte	0x3f
	.zero		1


	//   ....[73]....
        /*0510*/ 	.word	0x00007700
        /*0514*/ 	.word	0x00000009
        /*0518*/ 	.word	0x00000000
        /*051c*/ 	.short	0x010a
        /*051e*/ 	.byte	0x3f
	.zero		1


	//   ....[74]....
        /*0520*/ 	.word	0x00007790
        /*0524*/ 	.word	0x00000006
        /*0528*/ 	.word	0x00000000
        /*052c*/ 	.short	0x010a
        /*052e*/ 	.byte	0x3f
	.zero		1


	//   ....[75]....
        /*0530*/ 	.word	0x00007820
        /*0534*/ 	.word	0x00000003
        /*0538*/ 	.word	0x00000000
        /*053c*/ 	.short	0x010a
        /*053e*/ 	.byte	0x3f
	.zero		1


	//   ....[76]....
        /*0540*/ 	.word	0x00007880
        /*0544*/ 	.word	0x00000003
        /*0548*/ 	.word	0x00000000
        /*054c*/ 	.short	0x010a
        /*054e*/ 	.byte	0x3f
	.zero		1


	//   ....[77]....
        /*0550*/ 	.word	0x000078d0
        /*0554*/ 	.word	0x00000005
        /*0558*/ 	.word	0x00000000
        /*055c*/ 	.short	0x010a
        /*055e*/ 	.byte	0x3f
	.zero		1


	//   ....[78]....
        /*0560*/ 	.word	0x000079a0
        /*0564*/ 	.word	0x0000000e
        /*0568*/ 	.word	0x000000b0
        /*056c*/ 	.short	0x010a
        /*056e*/ 	.byte	0x3f
	.zero		1


	//   ....[79]....
        /*0570*/ 	.word	0x00007a70
        /*0574*/ 	.word	0x00000007
        /*0578*/ 	.word	0x00000000
        /*057c*/ 	.short	0x010a
        /*057e*/ 	.byte	0x3f
	.zero		1


	//   ....[80]....
        /*0580*/ 	.word	0x00007ac0
        /*0584*/ 	.word	0x00000009
        /*0588*/ 	.word	0x00000000
        /*058c*/ 	.short	0x010a
        /*058e*/ 	.byte	0x3f
	.zero		1


	//   ....[81]....
        /*0590*/ 	.word	0x00007b10
        /*0594*/ 	.word	0x00000006
        /*0598*/ 	.word	0x00000000
        /*059c*/ 	.short	0x010a
        /*059e*/ 	.byte	0x3f
	.zero		1


	//   ....[82]....
        /*05a0*/ 	.word	0x00007b60
        /*05a4*/ 	.word	0x00000009
        /*05a8*/ 	.word	0x00000000
        /*05ac*/ 	.short	0x010a
        /*05ae*/ 	.byte	0x3f
	.zero		1


	//   ....[83]....
        /*05b0*/ 	.word	0x00007bb0
        /*05b4*/ 	.word	0x00000006
        /*05b8*/ 	.word	0x00000000
        /*05bc*/ 	.short	0x010a
        /*05be*/ 	.byte	0x3f
	.zero		1


	//   ....[84]....
        /*05c0*/ 	.word	0x00007c00
        /*05c4*/ 	.word	0x00000009
        /*05c8*/ 	.word	0x00000000
        /*05cc*/ 	.short	0x010a
        /*05ce*/ 	.byte	0x3f
	.zero		1


	//   ....[85]....
        /*05d0*/ 	.word	0x00007c50
        /*05d4*/ 	.word	0x00000006
        /*05d8*/ 	.word	0x00000000
        /*05dc*/ 	.short	0x010a
        /*05de*/ 	.byte	0x3f
	.zero		1


	//   ....[86]....
        /*05e0*/ 	.word	0x00007ca0
        /*05e4*/ 	.word	0x00000009
        /*05e8*/ 	.word	0x00000000
        /*05ec*/ 	.short	0x010a
        /*05ee*/ 	.byte	0x3f
	.zero		1


	//   ....[87]....
        /*05f0*/ 	.word	0x00007cf0
        /*05f4*/ 	.word	0x00000006
        /*05f8*/ 	.word	0x00000000
        /*05fc*/ 	.short	0x010a
        /*05fe*/ 	.byte	0x3f
	.zero		1


	//   ....[88]....
        /*0600*/ 	.word	0x00007d40
        /*0604*/ 	.word	0x00000009
        /*0608*/ 	.word	0x00000000
        /*060c*/ 	.short	0x010a
        /*060e*/ 	.byte	0x3f
	.zero		1


	//   ....[89]....
        /*0610*/ 	.word	0x00007d90
        /*0614*/ 	.word	0x00000006
        /*0618*/ 	.word	0x00000000
        /*061c*/ 	.short	0x010a
        /*061e*/ 	.byte	0x3f
	.zero		1


	//   ....[90]....
        /*0620*/ 	.word	0x00007de0
        /*0624*/ 	.word	0x00000009
        /*0628*/ 	.word	0x00000000
        /*062c*/ 	.short	0x010a
        /*062e*/ 	.byte	0x3f
	.zero		1


	//   ....[91]....
        /*0630*/ 	.word	0x00007e30
        /*0634*/ 	.word	0x00000006
        /*0638*/ 	.word	0x00000000
        /*063c*/ 	.short	0x010a
        /*063e*/ 	.byte	0x3f
	.zero		1


	//   ....[92]....
        /*0640*/ 	.word	0x00007e80
        /*0644*/ 	.word	0x00000009
        /*0648*/ 	.word	0x00000000
        /*064c*/ 	.short	0x010a
        /*064e*/ 	.byte	0x3f
	.zero		1


	//   ....[93]....
        /*0650*/ 	.word	0x00007ed0
        /*0654*/ 	.word	0x00000006
        /*0658*/ 	.word	0x00000000
        /*065c*/ 	.short	0x010a
        /*065e*/ 	.byte	0x3f
	.zero		1


	//   ....[94]....
        /*0660*/ 	.word	0x00007f20
        /*0664*/ 	.word	0x00000009
        /*0668*/ 	.word	0x00000000
        /*066c*/ 	.short	0x010a
        /*066e*/ 	.byte	0x3f
	.zero		1


	//   ....[95]....
        /*0670*/ 	.word	0x00007f70
        /*0674*/ 	.word	0x00000006
        /*0678*/ 	.word	0x00000000
        /*067c*/ 	.short	0x010a
        /*067e*/ 	.byte	0x3f
	.zero		1


	//   ....[96]....
        /*0680*/ 	.word	0x00007fc0
        /*0684*/ 	.word	0x00000009
        /*0688*/ 	.word	0x00000000
        /*068c*/ 	.short	0x010a
        /*068e*/ 	.byte	0x3f
	.zero		1


	//   ....[97]....
        /*0690*/ 	.word	0x00008010
        /*0694*/ 	.word	0x00000006
        /*0698*/ 	.word	0x00000000
        /*069c*/ 	.short	0x010a
        /*069e*/ 	.byte	0x3f
	.zero		1


	//   ....[98]....
        /*06a0*/ 	.word	0x00008060
        /*06a4*/ 	.word	0x00000009
        /*06a8*/ 	.word	0x00000000
        /*06ac*/ 	.short	0x010a
        /*06ae*/ 	.byte	0x3f
	.zero		1


	//   ....[99]....
        /*06b0*/ 	.word	0x000080b0
        /*06b4*/ 	.word	0x00000006
        /*06b8*/ 	.word	0x00000000
        /*06bc*/ 	.short	0x010a
        /*06be*/ 	.byte	0x3f
	.zero		1


	//----- nvinfo : EIATTR_NUM_MBARRIERS
	.align		4
.L_35:
        /*06c0*/ 	.byte	0x03, 0x38
        /*06c2*/ 	.short	0x002e


	//----- nvinfo : EIATTR_EXIT_INSTR_OFFSETS
	.align		4
        /*06c4*/ 	.byte	0x04, 0x1c
        /*06c6*/ 	.short	(.L_37 - .L_36)


	//   ....[0]....
.L_36:
        /*06c8*/ 	.word	0x00000850


	//   ....[1]....
        /*06cc*/ 	.word	0x00001110


	//   ....[2]....
        /*06d0*/ 	.word	0x00005820


	//   ....[3]....
        /*06d4*/ 	.word	0x00005e50


	//   ....[4]....
        /*06d8*/ 	.word	0x00007870


	//----- nvinfo : EIATTR_MAX_THREADS
	.align		4
.L_37:
        /*06dc*/ 	.byte	0x04, 0x05
        /*06de*/ 	.short	(.L_39 - .L_38)
.L_38:
        /*06e0*/ 	.word	0x00000180
        /*06e4*/ 	.word	0x00000001
        /*06e8*/ 	.word	0x00000001


	//----- nvinfo : EIATTR_CRS_STACK_SIZE
	.align		4
.L_39:
        /*06ec*/ 	.byte	0x04, 0x1e
        /*06ee*/ 	.short	(.L_41 - .L_40)
.L_40:
        /*06f0*/ 	.word	0x00000000


	//----- nvinfo : EIATTR_CBANK_PARAM_SIZE
	.align		4
.L_41:
        /*06f4*/ 	.byte	0x03, 0x19
        /*06f6*/ 	.short	0x0470


	//----- nvinfo : EIATTR_PARAM_CBANK
	.align		4
        /*06f8*/ 	.byte	0x04, 0x0a
        /*06fa*/ 	.short	(.L_43 - .L_42)
	.align		4
.L_42:
        /*06fc*/ 	.word	index@(.nv.constant0._ZN7cutlass13device_kernelINS_4gemm6kernel13GemmUniversalIN4cute5tupleIJiiiiEEENS1_10collective13CollectiveMmaINS1_34MainloopSm90TmaGmmaWarpSpecializedILi22ENS5_IJNS4_1CILi1EEESB_SB_EEENS1_35KernelTmaWarpSpecializedCooperativeEEENS5_IJNSA_ILi256EEENSA_ILi64EEENSA_ILi32EEEEEEaNS5_IJlSB_lEEEaSJ_NS4_8TiledMMAINS4_8MMA_AtomIJNS4_4SM904GMMA26MMA_64x64x32_S32S8S8_SS_TNEEEENS4_6LayoutINS5_IJNSA_ILi2EEESB_SB_EEENS5_IJSB_NSA_ILi0EEEST_EEEEENS5_IJNS4_10UnderscoreESW_SW_EEEEENS4_13SM90_TMA_LOADENS4_14ComposedLayoutINS4_7SwizzleILi1ELi4ELi3EEENS4_18smem_ptr_flag_bitsILi8EEENSQ_INS5_IJNSA_ILi8EEESH_EEENS5_IJSH_SB_EEEEEEEvNS4_8identityESZ_S19_vS1A_EENS_8epilogue10collective6detail29Sm90TmaWarpSpecializedAdapterINS1D_15DefaultEpilogueIaSJ_SJ_NS1C_6thread17LinearCombinationIaLi1EiiLNS1H_9ScaleType4KindE0ELNS_15FloatRoundStyleE2EaEENS1_15EpilogueDefaultEEEEEvvEEEEvNT_6ParamsE)
        /*0700*/ 	.short	0x0210
        /*0702*/ 	.short	0x0470


	//----- nvinfo : EIATTR_SW_WAR
	.align		4
.L_43:
        /*0704*/ 	.byte	0x04, 0x36
        /*0706*/ 	.short	(.L_45 - .L_44)
.L_44:
        /*0708*/ 	.word	0x00000008
.L_45:


//--------------------- .nv.callgraph             --------------------------
	.section	.nv.callgraph,"",@"SHT_CUDA_CALLGRAPH"
	.align	4
	.sectionentsize	8
	.align		4
        /*0000*/ 	.word	0x00000000
	.align		4
        /*0004*/ 	.word	0xffffffff
	.align		4
        /*0008*/ 	.word	index@(_ZN7cutlass13device_kernelINS_4gemm6kernel13GemmUniversalIN4cute5tupleIJiiiiEEENS1_10collective13CollectiveMmaINS1_34MainloopSm90TmaGmmaWarpSpecializedILi22ENS5_IJNS4_1CILi1EEESB_SB_EEENS1_35KernelTmaWarpSpecializedCooperativeEEENS5_IJNSA_ILi256EEENSA_ILi64EEENSA_ILi32EEEEEEaNS5_IJlSB_lEEEaSJ_NS4_8TiledMMAINS4_8MMA_AtomIJNS4_4SM904GMMA26MMA_64x64x32_S32S8S8_SS_TNEEEENS4_6LayoutINS5_IJNSA_ILi2EEESB_SB_EEENS5_IJSB_NSA_ILi0EEEST_EEEEENS5_IJNS4_10UnderscoreESW_SW_EEEEENS4_13SM90_TMA_LOADENS4_14ComposedLayoutINS4_7SwizzleILi1ELi4ELi3EEENS4_18smem_ptr_flag_bitsILi8EEENSQ_INS5_IJNSA_ILi8EEESH_EEENS5_IJSH_SB_EEEEEEEvNS4_8identityESZ_S19_vS1A_EENS_8epilogue10collective6detail29Sm90TmaWarpSpecializedAdapterINS1D_15DefaultEpilogueIaSJ_SJ_NS1C_6thread17LinearCombinationIaLi1EiiLNS1H_9ScaleType4KindE0ELNS_15FloatRoundStyleE2EaEENS1_15EpilogueDefaultEEEEEvvEEEEvNT_6ParamsE)
	.align		4
        /*000c*/ 	.word	index@(__assertfail)
	.align		4
        /*0010*/ 	.word	0x00000000
	.align		4
        /*0014*/ 	.word	0xfffffffe
	.align		4
        /*0018*/ 	.word	0x00000000
	.align		4
        /*001c*/ 	.word	0xfffffffd
	.align		4
        /*0020*/ 	.word	0x00000000
	.align		4
        /*0024*/ 	.word	0xfffffffc


//--------------------- .nv.constant4             --------------------------
	.section	.nv.constant4,"a",@progbits
	.align	8
	.align		8
.nv.constant4:
        /*0000*/ 	.dword	__assertfail
	.align		8
        /*0008*/ 	.dword	__unnamed_1
	.align		8
        /*0010*/ 	.dword	_ZN39_INTERNAL_765847f9_4_k_cu_ac0d114c_43894cuda3std3__45__cpo5beginE
	.align		8
        /*0018*/ 	.dword	_ZN39_INTERNAL_765847f9_4_k_cu_ac0d114c_43894cuda3std3__45__cpo3endE
	.align		8
        /*0020*/ 	.dword	_ZN39_INTERNAL_765847f9_4_k_cu_ac0d114c_43894cuda3std3__45__cpo6cbeginE
	.align		8
        /*0028*/ 	.dword	_ZN39_INTERNAL_765847f9_4_k_cu_ac0d114c_43894cuda3std3__45__cpo4cendE
	.align		8
        /*0030*/ 	.dword	_ZN39_INTERNAL_765847f9_4_k_cu_ac0d114c_43894cuda3std3__441_GLOBAL__N__765847f9_4_k_cu_ac0d114c_43896ignoreE
	.align		8
        /*0038*/ 	.dword	_ZN39_INTERNAL_765847f9_4_k_cu_ac0d114c_43894cuda3std3__419piecewise_constructE
	.align		8
        /*0040*/ 	.dword	_ZN39_INTERNAL_765847f9_4_k_cu_ac0d114c_43894cuda3std3__48in_placeE
	.align		8
        /*0048*/ 	.dword	_ZN39_INTERNAL_765847f9_4_k_cu_ac0d114c_43894cuda3std6ranges3__45__cpo4swapE
	.align		8
        /*0050*/ 	.dword	_ZN39_INTERNAL_765847f9_4_k_cu_ac0d114c_43894cuda3std6ranges3__45__cpo9iter_moveE
	.align		8
        /*0058*/ 	.dword	_ZN39_INTERNAL_765847f9_4_k_cu_ac0d114c_43894cute7productE
	.align		8
        /*0060*/ 	.dword	_ZN39_INTERNAL_765847f9_4_k_cu_ac0d114c_43894cute1_E
	.align		8
        /*0068*/ 	.dword	$str$22
	.align		8
        /*0070*/ 	.dword	$str$23


//--------------------- .text._ZN7cutlass13device_kernelINS_4gemm6kernel13GemmUniversalIN4cute5tupleIJiiiiEEENS1_10collective13CollectiveMmaINS1_34MainloopSm90TmaGmmaWarpSpecializedILi22ENS5_IJNS4_1CILi1EEESB_SB_EEENS1_35KernelTmaWarpSpecializedCooperativeEEENS5_IJNSA_ILi256EEENSA_ILi64EEENSA_ILi32EEEEEEaNS5_IJlSB_lEEEaSJ_NS4_8TiledMMAINS4_8MMA_AtomIJNS4_4SM904GMMA26MMA_64x64x32_S32S8S8_SS_TNEEEENS4_6LayoutINS5_IJNSA_ILi2EEESB_SB_EEENS5_IJSB_NSA_ILi0EEEST_EEEEENS5_IJNS4_10UnderscoreESW_SW_EEEEENS4_13SM90_TMA_LOADENS4_14ComposedLayoutINS4_7SwizzleILi1ELi4ELi3EEENS4_18smem_ptr_flag_bitsILi8EEENSQ_INS5_IJNSA_ILi8EEESH_EEENS5_IJSH_SB_EEEEEEEvNS4_8identityESZ_S19_vS1A_EENS_8epilogue10collective6detail29Sm90TmaWarpSpecializedAdapterINS1D_15DefaultEpilogueIaSJ_SJ_NS1C_6thread17LinearCombinationIaLi1EiiLNS1H_9ScaleType4KindE0ELNS_15FloatRoundStyleE2EaEENS1_15EpilogueDefaultEEEEEvvEEEEvNT_6ParamsE --------------------------
	.section	.text._ZN7cutlass13device_kernelINS_4gemm6kernel13GemmUniversalIN4cute5tupleIJiiiiEEENS1_10collective13CollectiveMmaINS1_34MainloopSm90TmaGmmaWarpSpecializedILi22ENS5_IJNS4_1CILi1EEESB_SB_EEENS1_35KernelTmaWarpSpecializedCooperativeEEENS5_IJNSA_ILi256EEENSA_ILi64EEENSA_ILi32EEEEEEaNS5_IJlSB_lEEEaSJ_NS4_8TiledMMAINS4_8MMA_AtomIJNS4_4SM904GMMA26MMA_64x64x32_S32S8S8_SS_TNEEEENS4_6LayoutINS5_IJNSA_ILi2EEESB_SB_EEENS5_IJSB_NSA_ILi0EEEST_EEEEENS5_IJNS4_10UnderscoreESW_SW_EEEEENS4_13SM90_TMA_LOADENS4_14ComposedLayoutINS4_7SwizzleILi1ELi4ELi3EEENS4_18smem_ptr_flag_bitsILi8EEENSQ_INS5_IJNSA_ILi8EEESH_EEENS5_IJSH_SB_EEEEEEEvNS4_8identityESZ_S19_vS1A_EENS_8epilogue10collective6detail29Sm90TmaWarpSpecializedAdapterINS1D_15DefaultEpilogueIaSJ_SJ_NS1C_6thread17LinearCombinationIaLi1EiiLNS1H_9ScaleType4KindE0ELNS_15FloatRoundStyleE2EaEENS1_15EpilogueDefaultEEEEEvvEEEEvNT_6ParamsE,"ax",@progbits
	.align	128
.text._ZN7cutlass13device_kernelINS_4gemm6kernel13GemmUniversalIN4cute5tupleIJiiiiEEENS1_10collective13CollectiveMmaINS1_34MainloopSm90TmaGmmaWarpSpecializedILi22ENS5_IJNS4_1CILi1EEESB_SB_EEENS1_35KernelTmaWarpSpecializedCooperativeEEENS5_IJNSA_ILi256EEENSA_ILi64EEENSA_ILi32EEEEEEaNS5_IJlSB_lEEEaSJ_NS4_8TiledMMAINS4_8MMA_AtomIJNS4_4SM904GMMA26MMA_64x64x32_S32S8S8_SS_TNEEEENS4_6LayoutINS5_IJNSA_ILi2EEESB_SB_EEENS5_IJSB_NSA_ILi0EEEST_EEEEENS5_IJNS4_10UnderscoreESW_SW_EEEEENS4_13SM90_TMA_LOADENS4_14ComposedLayoutINS4_7SwizzleILi1ELi4ELi3EEENS4_18smem_ptr_flag_bitsILi8EEENSQ_INS5_IJNSA_ILi8EEESH_EEENS5_IJSH_SB_EEEEEEEvNS4_8identityESZ_S19_vS1A_EENS_8epilogue10collective6detail29Sm90TmaWarpSpecializedAdapterINS1D_15DefaultEpilogueIaSJ_SJ_NS1C_6thread17LinearCombinationIaLi1EiiLNS1H_9ScaleType4KindE0ELNS_15FloatRoundStyleE2EaEENS1_15EpilogueDefaultEEEEEvvEEEEvNT_6ParamsE:
        .type           _ZN7cutlass13device_kernelINS_4gemm6kernel13GemmUniversalIN4cute5tupleIJiiiiEEENS1_10collective13CollectiveMmaINS1_34MainloopSm90TmaGmmaWarpSpecializedILi22ENS5_IJNS4_1CILi1EEESB_SB_EEENS1_35KernelTmaWarpSpecializedCooperativeEEENS5_IJNSA_ILi256EEENSA_ILi64EEENSA_ILi32EEEEEEaNS5_IJlSB_lEEEaSJ_NS4_8TiledMMAINS4_8MMA_AtomIJNS4_4SM904GMMA26MMA_64x64x32_S32S8S8_SS_TNEEEENS4_6LayoutINS5_IJNSA_ILi2EEESB_SB_EEENS5_IJSB_NSA_ILi0EEEST_EEEEENS5_IJNS4_10UnderscoreESW_SW_EEEEENS4_13SM90_TMA_LOADENS4_14ComposedLayoutINS4_7SwizzleILi1ELi4ELi3EEENS4_18smem_ptr_flag_bitsILi8EEENSQ_INS5_IJNSA_ILi8EEESH_EEENS5_IJSH_SB_EEEEEEEvNS4_8identityESZ_S19_vS1A_EENS_8epilogue10collective6detail29Sm90TmaWarpSpecializedAdapterINS1D_15DefaultEpilogueIaSJ_SJ_NS1C_6thread17LinearCombinationIaLi1EiiLNS1H_9ScaleType4KindE0ELNS_15FloatRoundStyleE2EaEENS1_15EpilogueDefaultEEEEEvvEEEEvNT_6ParamsE,@function
        .size           _ZN7cutlass13device_kernelINS_4gemm6kernel13GemmUniversalIN4cute5tupleIJiiiiEEENS1_10collective13CollectiveMmaINS1_34MainloopSm90TmaGmmaWarpSpecializedILi22ENS5_IJNS4_1CILi1EEESB_SB_EEENS1_35KernelTmaWarpSpecializedCooperativeEEENS5_IJNSA_ILi256EEENSA_ILi64EEENSA_ILi32EEEEEEaNS5_IJlSB_lEEEaSJ_NS4_8TiledMMAINS4_8MMA_AtomIJNS4_4SM904GMMA26MMA_64x64x32_S32S8S8_SS_TNEEEENS4_6LayoutINS5_IJNSA_ILi2EEESB_SB_EEENS5_IJSB_NSA_ILi0EEEST_EEEEENS5_IJNS4_10UnderscoreESW_SW_EEEEENS4_13SM90_TMA_LOADENS4_14ComposedLayoutINS4_7SwizzleILi1ELi4ELi3EEENS4_18smem_ptr_flag_bitsILi8EEENSQ_INS5_IJNSA_ILi8EEESH_EEENS5_IJSH_SB_EEEEEEEvNS4_8identityESZ_S19_vS1A_EENS_8epilogue10collective6detail29Sm90TmaWarpSpecializedAdapterINS1D_15DefaultEpilogueIaSJ_SJ_NS1C_6thread17LinearCombinationIaLi1EiiLNS1H_9ScaleType4KindE0ELNS_15FloatRoundStyleE2EaEENS1_15EpilogueDefaultEEEEEvvEEEEvNT_6ParamsE,(.L_x_235 - _ZN7cutlass13device_kernelINS_4gemm6kernel13GemmUniversalIN4cute5tupleIJiiiiEEENS1_10collective13CollectiveMmaINS1_34MainloopSm90TmaGmmaWarpSpecializedILi22ENS5_IJNS4_1CILi1EEESB_SB_EEENS1_35KernelTmaWarpSpecializedCooperativeEEENS5_IJNSA_ILi256EEENSA_ILi64EEENSA_ILi32EEEEEEaNS5_IJlSB_lEEEaSJ_NS4_8TiledMMAINS4_8MMA_AtomIJNS4_4SM904GMMA26MMA_64x64x32_S32S8S8_SS_TNEEEENS4_6LayoutINS5_IJNSA_ILi2EEESB_SB_EEENS5_IJSB_NSA_ILi0EEEST_EEEEENS5_IJNS4_10UnderscoreESW_SW_EEEEENS4_13SM90_TMA_LOADENS4_14ComposedLayoutINS4_7SwizzleILi1ELi4ELi3EEENS4_18smem_ptr_flag_bitsILi8EEENSQ_INS5_IJNSA_ILi8EEESH_EEENS5_IJSH_SB_EEEEEEEvNS4_8identityESZ_S19_vS1A_EENS_8epilogue10collective6detail29Sm90TmaWarpSpecializedAdapterINS1D_15DefaultEpilogueIaSJ_SJ_NS1C_6thread17LinearCombinationIaLi1EiiLNS1H_9ScaleType4KindE0ELNS_15FloatRoundStyleE2EaEENS1_15EpilogueDefaultEEEEEvvEEEEvNT_6ParamsE)
        .other          _ZN7cutlass13device_kernelINS_4gemm6kernel13GemmUniversalIN4cute5tupleIJiiiiEEENS1_10collective13CollectiveMmaINS1_34MainloopSm90TmaGmmaWarpSpecializedILi22ENS5_IJNS4_1CILi1EEESB_SB_EEENS1_35KernelTmaWarpSpecializedCooperativeEEENS5_IJNSA_ILi256EEENSA_ILi64EEENSA_ILi32EEEEEEaNS5_IJlSB_lEEEaSJ_NS4_8TiledMMAINS4_8MMA_AtomIJNS4_4SM904GMMA26MMA_64x64x32_S32S8S8_SS_TNEEEENS4_6LayoutINS5_IJNSA_ILi2EEESB_SB_EEENS5_IJSB_NSA_ILi0EEEST_EEEEENS5_IJNS4_10UnderscoreESW_SW_EEEEENS4_13SM90_TMA_LOADENS4_14ComposedLayoutINS4_7SwizzleILi1ELi4ELi3EEENS4_18smem_ptr_flag_bitsILi8EEENSQ_INS5_IJNSA_ILi8EEESH_EEENS5_IJSH_SB_EEEEEEEvNS4_8identityESZ_S19_vS1A_EENS_8epilogue10collective6detail29Sm90TmaWarpSpecializedAdapterINS1D_15DefaultEpilogueIaSJ_SJ_NS1C_6thread17LinearCombinationIaLi1EiiLNS1H_9ScaleType4KindE0ELNS_15FloatRoundStyleE2EaEENS1_15EpilogueDefaultEEEEEvvEEEEvNT_6ParamsE,@"STO_CUDA_ENTRY STV_DEFAULT"
_ZN7cutlass13device_kernelINS_4gemm6kernel13GemmUniversalIN4cute5tupleIJiiiiEEENS1_10collective13CollectiveMmaINS1_34MainloopSm90TmaGmmaWarpSpecializedILi22ENS5_IJNS4_1CILi1EEESB_SB_EEENS1_35KernelTmaWarpSpecializedCooperativeEEENS5_IJNSA_ILi256EEENSA_ILi64EEENSA_ILi32EEEEEEaNS5_IJlSB_lEEEaSJ_NS4_8TiledMMAINS4_8MMA_AtomIJNS4_4SM904GMMA26MMA_64x64x32_S32S8S8_SS_TNEEEENS4_6LayoutINS5_IJNSA_ILi2EEESB_SB_EEENS5_IJSB_NSA_ILi0EEEST_EEEEENS5_IJNS4_10UnderscoreESW_SW_EEEEENS4_13SM90_TMA_LOADENS4_14ComposedLayoutINS4_7SwizzleILi1ELi4ELi3EEENS4_18smem_ptr_flag_bitsILi8EEENSQ_INS5_IJNSA_ILi8EEESH_EEENS5_IJSH_SB_EEEEEEEvNS4_8identityESZ_S19_vS1A_EENS_8epilogue10collective6detail29Sm90TmaWarpSpecializedAdapterINS1D_15DefaultEpilogueIaSJ_SJ_NS1C_6thread17LinearCombinationIaLi1EiiLNS1H_9ScaleType4KindE0ELNS_15FloatRoundStyleE2EaEENS1_15EpilogueDefaultEEEEEvvEEEEvNT_6ParamsE:
[----:B------:R-:W0:Y:S01]  /*0000*/  LDC R1, c[0x0][0x28] ;  /* 0x00000a00ff017b82 */ /* 0x000e220000000800 */
[----:B------:R-:W1:Y:S01]  /*0010*/  S2R R18, SR_TID.X ;  /* 0x0000000000127919 */ /* 0x000e620000002100 */
[----:B------:R-:W-:Y:S01]  /*0020*/  ELECT P0, URZ, PT ;  /* 0x00000000003f782f */ /* 0x000fe20003800000 */
[----:B------:R-:W-:Y:S01]  /*0030*/  BSSY B0, `(.L_x_0) ;  /* 0x000000f000007945 */ /* 0x000fe20003800000 */
[--C-:B-1----:R-:W-:Y:S02]  /*0040*/  SHF.R.U32.HI R0, RZ, 0x5, R18.reuse ;  /* 0x00000005ff007819 */ /* 0x102fe40000011612 */
[----:B------:R-:W-:-:S03]  /*0050*/  SHF.R.U32.HI R2, RZ, 0x7, R18 ;  /* 0x00000007ff027819 */ /* 0x000fc60000011612 */
[----:B------:R-:W1:Y:S04]  /*0060*/  SHFL.IDX PT, R5, R0, RZ, 0x1f ;  /* 0x00001fff00057589 */ /* 0x000e6800000e0000 */
[----:B------:R2:W3:Y:S01]  /*0070*/  SHFL.IDX PT, R8, R2, RZ, 0x1f ;  /* 0x00001fff02087589 */ /* 0x0004e200000e0000 */
[----:B-1----:R-:W-:-:S13]  /*0080*/  ISETP.NE.OR P0, PT, R5, RZ, !P0 ;  /* 0x000000ff0500720c */ /* 0x002fda0004705670 */
[----:B0-23--:R-:W-:Y:S05]  /*0090*/  @P0 BRA `(.L_x_1) ;  /* 0x0000000000200947 */ /* 0x00dfea0003800000 */
[----:B------:R-:W-:Y:S02]  /*00a0*/  ULDC.64 UR4, c[0x0][0x198] ;  /* 0x0000660000047ab9 */ /* 0x000fe40000000a00 */
[----:B------:R-:W-:Y:S02]  /*00b0*/  UIADD3 UR6, UP0, UR4, 0xf0, URZ ;  /* 0x000000f004067890 */ /* 0x000fe4000ff1e03f */
[----:B------:R-:W-:Y:S02]  /*00c0*/  UIADD3 UR4, UP1, UR4, 0x1f0, URZ ;  /* 0x000001f004047890 */ /* 0x000fe4000ff3e03f */
[----:B------:R-:W-:Y:S02]  /*00d0*/  UIADD3.X UR7, URZ, UR5, URZ, UP0, !UPT ;  /* 0x000000053f077290 */ /* 0x000fe400087fe43f */
[----:B------:R-:W-:-:S07]  /*00e0*/  UIADD3.X UR5, URZ, UR5, URZ, UP1, !UPT ;  /* 0x000000053f057290 */ /* 0x000fce0008ffe43f */
[----:B------:R0:W-:Y:S02]  /*00f0*/  UTMACCTL.PF [UR6] ;  /* 0x00000000060079b9 */ /* 0x0001e40008040000 */
[----:B------:R0:W-:Y:S02]  /*0100*/  UTMACCTL.PF [UR4] ;  /* 0x00000000040079b9 */ /* 0x0001e40008040000 */
[----:B0-----:R-:W-:Y:S01]  /*0110*/  NOP ;  /* 0x0000000000007918 */ /* 0x001fe20000000000 */
.L_x_1:
[----:B------:R-:W-:Y:S05]  /*0120*/  BSYNC B0 ;  /* 0x0000000000007941 */ /* 0x000fea0003800000 */
.L_x_0:
[----:B------:R-:W0:Y:S02]  /*0130*/  SHFL.IDX PT, R2, R0, RZ, 0x1f ;  /* 0x00001fff00027589 */ /* 0x000e2400000e0000 */
[----:B0-----:R-:W-:-:S13]  /*0140*/  ISETP.NE.AND P0, PT, R2, RZ, PT ;  /* 0x000000ff0200720c */ /* 0x001fda0003f05270 */
[----:B------:R-:W-:Y:S05]  /*0150*/  @P0 BRA `(.L_x_2) ;  /* 0x0000000000f40947 */ /* 0x000fea0003800000 */
[----:B------:R-:W-:Y:S01]  /*0160*/  ELECT P0, URZ, PT ;  /* 0x00000000003f782f */ /* 0x000fe20003800000 */
[----:B------:R-:W-:-:S12]  /*0170*/  BSSY B0, `(.L_x_2) ;  /* 0x000003b000007945 */ /* 0x000fd80003800000 */
[----:B------:R-:W-:Y:S05]  /*0180*/  @!P0 BRA `(.L_x_3) ;  /* 0x0000000000e48947 */ /* 0x000fea0003800000 */
[----:B------:R-:W0:Y:S01]  /*0190*/  S2UR UR8, SR_CgaCtaId ;  /* 0x00000000000879c3 */ /* 0x000e220000008800 */
[----:B------:R-:W-:Y:S01]  /*01a0*/  UMOV UR4, 0x400 ;  /* 0x0000040000047882 */ /* 0x000fe20000000000 */
[----:B------:R-:W-:Y:S01]  /*01b0*/  UMOV UR5, 0x1 ;  /* 0x0000000100057882 */ /* 0x000fe20000000000 */
[----:B------:R-:W-:Y:S02]  /*01c0*/  UMOV UR6, 0x100 ;  /* 0x0000010000067882 */ /* 0x000fe40000000000 */
[----:B------:R-:W-:-:S04]  /*01d0*/  UIADD3 UR6, -UR6, 0x100000, URZ ;  /* 0x0010000006067890 */ /* 0x000fc8000fffe13f */
[----:B------:R-:W-:Y:S02]  /*01e0*/  USHF.L.U32 UR7, UR6, 0xb, URZ ;  /* 0x0000000b06077899 */ /* 0x000fe4000800063f */
[----:B------:R-:W-:Y:S02]  /*01f0*/  USHF.L.U32 UR6, UR6, 0x1, URZ ;  /* 0x0000000106067899 */ /* 0x000fe4000800063f */
[----:B0-----:R-:W-:Y:S02]  /*0200*/  ULEA UR8, UR8, UR4, 0x18 ;  /* 0x0000000408087291 */ /* 0x001fe4000f8ec03f */
[----:B------:R-:W-:-:S04]  /*0210*/  UIADD3 UR4, -UR5, 0x100000, URZ ;  /* 0x0010000005047890 */ /* 0x000fc8000fffe13f */
[----:B------:R-:W-:Y:S02]  /*0220*/  USHF.L.U32 UR5, UR4, 0xb, URZ ;  /* 0x0000000b04057899 */ /* 0x000fe4000800063f */
[----:B------:R-:W-:Y:S01]  /*0230*/  USHF.L.U32 UR4, UR4, 0x1, URZ ;  /* 0x0000000104047899 */ /* 0x000fe2000800063f */
[----:B------:R-:W0:Y:S11]  /*0240*/  FENCE.VIEW.ASYNC.S ;  /* 0x00000000000073c6 */ /* 0x000e360000000000 */
[----:B0-----:R0:W1:Y:S01]  /*0250*/  SYNCS.EXCH.64 URZ, [UR8], UR4 ;  /* 0x00000004083f75b2 */ /* 0x0010620008000100 */
[----:B------:R0:W2:Y:S01]  /*0260*/  SYNCS.EXCH.64 URZ, [UR8+0xb0], UR6 ;  /* 0x0000b006083f75b2 */ /* 0x0000a20008000100 */
[----:B------:R0:W3:Y:S01]  /*0270*/  SYNCS.EXCH.64 URZ, [UR8+0x8], UR4 ;  /* 0x00000804083f75b2 */ /* 0x0000e20008000100 */
[----:B------:R0:W4:Y:S01]  /*0280*/  SYNCS.EXCH.64 URZ, [UR8+0xb8], UR6 ;  /* 0x0000b806083f75b2 */ /* 0x0001220008000100 */
[----:B------:R0:W0:Y:S01]  /*0290*/  SYNCS.EXCH.64 URZ, [UR8+0x10], UR4 ;  /* 0x00001004083f75b2 */ /* 0x0000220008000100 */
        /* <DEDUP_REMOVED lines=39> */
[----:B-1234-:R-:W-:Y:S01]  /*0510*/  NOP ;  /* 0x0000000000007918 */ /* 0x01efe20000000000 */
.L_x_3:
[----:B0-----:R-:W-:Y:S05]  /*0520*/  BSYNC B0 ;  /* 0x0000000000007941 */ /* 0x001fea0003800000 */
.L_x_2:
[----:B------:R-:W0:Y:S01]  /*0530*/  SHFL.IDX PT, R0, R0, RZ, 0x1f ;  /* 0x00001fff00007589 */ /* 0x000e2200000e0000 */
[----:B------:R-:W-:Y:S01]  /*0540*/  ELECT P0, URZ, PT ;  /* 0x00000000003f782f */ /* 0x000fe20003800000 */
[----:B------:R-:W1:Y:S01]  /*0550*/  LDC R2, c[0x0][0x65c] ;  /* 0x00019700ff027b82 */ /* 0x000e620000000800 */
[----:B------:R-:W-:Y:S01]  /*0560*/  SHF.R.S32.HI R6, RZ, 0x1f, R5 ;  /* 0x0000001fff067819 */ /* 0x000fe20000011405 */
[----:B------:R-:W2:Y:S01]  /*0570*/  S2R R3, SR_CTAID.Y ;  /* 0x0000000000037919 */ /* 0x000ea20000002600 */
[----:B------:R-:W-:Y:S01]  /*0580*/  UMOV UR4, 0x20 ;  /* 0x0000002000047882 */ /* 0x000fe20000000000 */
[----:B------:R-:W-:Y:S01]  /*0590*/  ISETP.NE.AND P2, PT, R8, RZ, PT ;  /* 0x000000ff0800720c */ /* 0x000fe20003f45270 */
[----:B------:R-:W-:Y:S01]  /*05a0*/  NOP ;  /* 0x0000000000007918 */ /* 0x000fe20000000000 */
[----:B------:R-:W3:Y:S01]  /*05b0*/  S2R R4, SR_CTAID.X ;  /* 0x0000000000047919 */ /* 0x000ee20000002500 */
[----:B------:R-:W-:Y:S01]  /*05c0*/  LEA.HI R6, R6, R5, RZ, 0x2 ;  /* 0x0000000506067211 */ /* 0x000fe200078f10ff */
[----:B------:R-:W-:Y:S01]  /*05d0*/  NOP ;  /* 0x0000000000007918 */ /* 0x000fe20000000000 */
[----:B0-----:R-:W-:-:S02]  /*05e0*/  ISETP.NE.OR P0, PT, R0, RZ, !P0 ;  /* 0x000000ff0000720c */ /* 0x001fc40004705670 */
[----:B-1----:R-:W-:-:S04]  /*05f0*/  ISETP.NE.AND P3, PT, R2, 0x1, PT ;  /* 0x000000010200780c */ /* 0x002fc80003f65270 */
[----:B------:R-:W-:Y:S02]  /*0600*/  P2R R0, PR, RZ, 0x8 ;  /* 0x00000008ff007803 */ /* 0x000fe40000000000 */
[----:B------:R-:W-:-:S05]  /*0610*/  LOP3.LUT R0, R6, 0xfffffffc, RZ, 0xc0, !PT ;  /* 0xfffffffc06007812 */ /* 0x000fca00078ec0ff */
[----:B------:R-:W-:Y:S01]  /*0620*/  VOTEU.ALL UP0, P0 ;  /* 0x00000000003f7886 */ /* 0x000fe20000000000 */
[----:B------:R-:W-:Y:S01]  /*0630*/  IMAD.IADD R0, R5, 0x1, -R0 ;  /* 0x0000000105007824 */ /* 0x000fe200078e0a00 */
[----:B------:R-:W3:Y:S01]  /*0640*/  @P3 LDC R17, c[0x0][0x10] ;  /* 0x00000400ff113b82 */ /* 0x000ee20000000800 */
[----:B------:R-:W-:Y:S01]  /*0650*/  VOTEU.ALL UP1, P0 ;  /* 0x00000000003f7886 */ /* 0x000fe20000020000 */
[----:B--2---:R-:W-:Y:S01]  /*0660*/  @P3 IMAD.MOV.U32 R6, RZ, RZ, R3 ;  /* 0x000000ffff063224 */ /* 0x004fe200078e0003 */
[----:B------:R-:W-:Y:S01]  /*0670*/  @!UP0 UMOV UR6, 0x400 ;  /* 0x0000040000068882 */ /* 0x000fe20000000000 */
[----:B------:R-:W-:-:S04]  /*0680*/  @!UP0 UIADD3 UR4, -UR4, 0x100000, URZ ;  /* 0x0010000004048890 */ /* 0x000fc8000fffe13f */
[----:B------:R-:W-:Y:S02]  /*0690*/  @!UP0 USHF.L.U32 UR5, UR4, 0xb, URZ ;  /* 0x0000000b04058899 */ /* 0x000fe4000800063f */
[----:B------:R-:W-:Y:S01]  /*06a0*/  @!UP0 USHF.L.U32 UR4, UR4, 0x1, URZ ;  /* 0x0000000104048899 */ /* 0x000fe2000800063f */
[----:B------:R-:W-:Y:S02]  /*06b0*/  @P3 IMAD.MOV.U32 R7, RZ, RZ, RZ ;  /* 0x000000ffff073224 */ /* 0x000fe400078e00ff */
[----:B------:R-:W-:Y:S01]  /*06c0*/  IMAD.MOV.U32 R5, RZ, RZ, RZ ;  /* 0x000000ffff057224 */ /* 0x000fe200078e00ff */
[----:B------:R-:W0:Y:S01]  /*06d0*/  @!UP0 S2UR UR7, SR_CgaCtaId ;  /* 0x00000000000789c3 */ /* 0x000e220000008800 */
[----:B------:R-:W-:-:S07]  /*06e0*/  @P3 IMAD.MOV.U32 R11, RZ, RZ, RZ ;  /* 0x000000ffff0b3224 */ /* 0x000fce00078e00ff */
[----:B------:R-:W1:Y:S01]  /*06f0*/  @!P3 LDC R9, c[0x0][0xc] ;  /* 0x00000300ff09bb82 */ /* 0x000e620000000800 */
[----:B---3--:R-:W-:-:S04]  /*0700*/  @P3 IMAD.WIDE.U32 R16, R4, R17, R6 ;  /* 0x0000001104103225 */ /* 0x008fc800078e0006 */
[----:B------:R-:W-:Y:S01]  /*0710*/  @P3 IMAD.IADD R17, R17, 0x1, R11 ;  /* 0x0000000111113824 */ /* 0x000fe200078e020b */
[----:B0-----:R-:W-:Y:S01]  /*0720*/  @!UP0 ULEA UR6, UR7, UR6, 0x18 ;  /* 0x0000000607068291 */ /* 0x001fe2000f8ec03f */
[----:B------:R-:W-:Y:S01]  /*0730*/  VOTEU.ALL UP0, P0 ;  /* 0x00000000003f7886 */ /* 0x000fe20000000000 */
[----:B------:R-:W-:-:S04]  /*0740*/  ISETP.NE.AND P0, PT, R0, 0x3, PT ;  /* 0x000000030000780c */ /* 0x000fc80003f05270 */
[----:B------:R-:W-:Y:S01]  /*0750*/  ISETP.EQ.OR P0, PT, R0, RZ, !P0 ;  /* 0x000000ff0000720c */ /* 0x000fe20004702670 */
[----:B-1----:R-:W-:-:S03]  /*0760*/  @!P3 IMAD.WIDE.U32 R6, R9, R3, R4 ;  /* 0x000000030906b225 */ /* 0x002fc600078e0004 */
[C---:B------:R-:W-:Y:S01]  /*0770*/  ISETP.EQ.AND P0, PT, R8.reuse, RZ, P0 ;  /* 0x000000ff0800720c */ /* 0x040fe20000702270 */
[----:B------:R-:W-:Y:S01]  /*0780*/  VIADD R8, R8, 0xffffffff ;  /* 0xffffffff08087836 */ /* 0x000fe20000000000 */
[----:B------:R-:W0:Y:S02]  /*0790*/  FENCE.VIEW.ASYNC.S ;  /* 0x00000000000073c6 */ /* 0x000e240000000000 */
[----:B0-----:R0:W1:Y:S01]  /*07a0*/  @!UP0 SYNCS.EXCH.64 URZ, [UR6+0x170], UR4 ;  /* 0x00017004063f85b2 */ /* 0x0010620008000100 */
[----:B------:R-:W-:Y:S01]  /*07b0*/  @!P3 IMAD.MOV.U32 R16, RZ, RZ, R6 ;  /* 0x000000ffff10b224 */ /* 0x000fe200078e0006 */
[----:B------:R-:W-:Y:S01]  /*07c0*/  SEL R19, RZ, 0x1, !P0 ;  /* 0x00000001ff137807 */ /* 0x000fe20004000000 */
[----:B------:R-:W-:Y:S01]  /*07d0*/  @!P3 IMAD.MOV.U32 R17, RZ, RZ, R7 ;  /* 0x000000ffff11b224 */ /* 0x000fe200078e0007 */
[----:B------:R-:W-:-:S04]  /*07e0*/  ISETP.GE.U32.AND P1, PT, R8, 0x2, PT ;  /* 0x000000020800780c */ /* 0x000fc80003f26070 */
[----:B------:R-:W-:Y:S01]  /*07f0*/  SEL R19, R19, 0x2, P1 ;  /* 0x0000000213137807 */ /* 0x000fe20000800000 */
[----:B------:R0:W1:Y:S01]  /*0800*/  @!UP1 SYNCS.EXCH.64 URZ, [UR6+0x178], UR4 ;  /* 0x00017804063f95b2 */ /* 0x0000620008000100 */
[----:B------:R-:W-:Y:S01]  /*0810*/  NOP ;  /* 0x0000000000007918 */ /* 0x000fe20000000000 */
[----:B-1----:R-:W-:Y:S06]  /*0820*/  BAR.SYNC.DEFER_BLOCKING 0x0 ;  /* 0x0000000000007b1d */ /* 0x002fec0000010000 */
[----:B------:R-:W-:Y:S05]  /*0830*/  @!P2 BRA `(.L_x_4) ;  /* 0x0000004c00fca947 */ /* 0x000fea0003800000 */
[----:B------:R-:W-:-:S13]  /*0840*/  ISETP.GT.U32.AND P0, PT, R8, 0x1, PT ;  /* 0x000000010800780c */ /* 0x000fda0003f04070 */
[----:B0-----:R-:W-:Y:S05]  /*0850*/  @P0 EXIT ;  /* 0x000000000000094d */ /* 0x001fea0003800000 */
[----:B------:R-:W-:Y:S01]  /*0860*/  ULDC.64 UR4, c[0x0][0x650] ;  /* 0x0001940000047ab9 */ /* 0x000fe20000000a00 */
[----:B------:R-:W-:Y:S01]  /*0870*/  PRMT R0, RZ, 0x7610, R0 ;  /* 0x00007610ff007816 */ /* 0x000fe20000000000 */
[----:B------:R-:W-:Y:S01]  /*0880*/  IMAD.MOV.U32 R90, RZ, RZ, -0x1 ;  /* 0xffffffffff5a7424 */ /* 0x000fe200078e00ff */
[----:B------:R-:W-:Y:S01]  /*0890*/  ISETP.GE.U32.AND P0, PT, R16, UR4, PT ;  /* 0x0000000410007c0c */ /* 0x000fe2000bf06070 */
[----:B------:R-:W-:Y:S02]  /*08a0*/  IMAD.MOV.U32 R91, RZ, RZ, -0x1 ;  /* 0xffffffffff5b7424 */ /* 0x000fe400078e00ff */
[----:B------:R-:W-:Y:S01]  /*08b0*/  IMAD.MOV.U32 R89, RZ, RZ, -0x1 ;  /* 0xffffffffff597424 */ /* 0x000fe200078e00ff */
[----:B------:R-:W-:-:S13]  /*08c0*/  ISETP.GE.U32.AND.EX P0, PT, R17, UR5, PT, P0 ;  /* 0x0000000511007c0c */ /* 0x000fda000bf06100 */
[----:B------:R-:W-:Y:S05]  /*08d0*/  @P0 BRA `(.L_x_5) ;  /* 0x0000000400540947 */ /* 0x000fea0003800000 */
[----:B------:R-:W0:Y:S01]  /*08e0*/  LDC.64 R14, c[0x0][0x628] ;  /* 0x00018a00ff0e7b82 */ /* 0x000e220000000a00 */
[----:B------:R-:W-:Y:S02]  /*08f0*/  IMAD.MOV.U32 R6, RZ, RZ, R16 ;  /* 0x000000ffff067224 */ /* 0x000fe400078e0010 */
[----:B------:R-:W-:-:S05]  /*0900*/  IMAD.MOV.U32 R7, RZ, RZ, R17 ;  /* 0x000000ffff077224 */ /* 0x000fca00078e0011 */
[----:B------:R-:W1:Y:S08]  /*0910*/  LDC R0, c[0x0][0x630] ;  /* 0x00018c00ff007b82 */ /* 0x000e700000000800 */
[----:B------:R-:W2:Y:S01]  /*0920*/  LDC.64 R20, c[0x0][0x620] ;  /* 0x00018800ff147b82 */ /* 0x000ea20000000a00 */
[----:B0-----:R-:W-:-:S04]  /*0930*/  ISETP.NE.U32.AND P0, PT, R14, RZ, PT ;  /* 0x000000ff0e00720c */ /* 0x001fc80003f05070 */
[----:B------:R-:W-:-:S13]  /*0940*/  ISETP.NE.AND.EX P0, PT, R15, RZ, PT, P0 ;  /* 0x000000ff0f00720c */ /* 0x000fda0003f05300 */
[----:B-12---:R-:W-:Y:S05]  /*0950*/  @!P0 BRA `(.L_x_6) ;  /* 0x0000000000288947 */ /* 0x006fea0003800000 */
[----:B------:R-:W0:Y:S02]  /*0960*/  LDC R11, c[0x0][0x634] ;  /* 0x00018d00ff0b7b82 */ /* 0x000e240000000800 */
[----:B0-----:R-:W-:-:S05]  /*0970*/  IADD3 R11, P0, R16, R11, RZ ;  /* 0x0000000b100b7210 */ /* 0x001fca0007f1e0ff */
[----:B------:R-:W-:-:S04]  /*0980*/  IMAD.X R13, RZ, RZ, R17, P0 ;  /* 0x000000ffff0d7224 */ /* 0x000fc800000e0611 */
[----:B------:R-:W-:-:S04]  /*0990*/  IMAD.WIDE.U32 R6, R13, R14, RZ ;  /* 0x0000000e0d067225 */ /* 0x000fc800078e00ff */
[----:B------:R-:W-:-:S04]  /*09a0*/  IMAD.WIDE.U32 R8, P0, R11, R15, R6 ;  /* 0x0000000f0b087225 */ /* 0x000fc80007800006 */
[----:B------:R-:W-:-:S04]  /*09b0*/  IMAD.WIDE.U32 R6, R11, R14, RZ ;  /* 0x0000000e0b067225 */ /* 0x000fc800078e00ff */
[----:B------:R-:W-:Y:S01]  /*09c0*/  IMAD.X R11, RZ, RZ, RZ, P0 ;  /* 0x000000ffff0b7224 */ /* 0x000fe200000e06ff */
[----:B------:R-:W-:Y:S01]  /*09d0*/  IADD3 RZ, P0, R7, R8, RZ ;  /* 0x0000000807ff7210 */ /* 0x000fe20007f1e0ff */
[----:B------:R-:W-:-:S04]  /*09e0*/  IMAD.MOV.U32 R10, RZ, RZ, R9 ;  /* 0x000000ffff0a7224 */ /* 0x000fc800078e0009 */
[----:B------:R-:W-:-:S08]  /*09f0*/  IMAD.WIDE.U32.X R6, R13, R15, R10, P0 ;  /* 0x0000000f0d067225 */ /* 0x000fd000000e040a */
.L_x_6:
[-CC-:B------:R-:W-:Y:S01]  /*0a00*/  SHF.R.U64 R89, R6, R0.reuse, R7.reuse ;  /* 0x0000000006597219 */ /* 0x180fe20000001207 */
[----:B------:R-:W0:Y:S01]  /*0a10*/  LDC R10, c[0x0][0x618] ;  /* 0x00018600ff0a7b82 */ /* 0x000e220000000800 */
[----:B------:R-:W-:Y:S01]  /*0a20*/  SHF.R.U32.HI R5, RZ, R0, R7 ;  /* 0x00000000ff057219 */ /* 0x000fe20000011607 */
[----:B------:R-:W-:Y:S01]  /*0a30*/  ULDC UR4, c[0x0][0x150] ;  /* 0x0000540000047ab9 */ /* 0x000fe20000000800 */
[----:B------:R-:W-:Y:S02]  /*0a40*/  IADD3 R9, P0, RZ, -R89, RZ ;  /* 0x80000059ff097210 */ /* 0x000fe40007f1e0ff */
[----:B------:R-:W-:-:S03]  /*0a50*/  I2FP.F32.U32 R0, R4 ;  /* 0x0000000400007245 */ /* 0x000fc60000201000 */
[----:B------:R-:W1:Y:S01]  /*0a60*/  LDC.64 R26, c[0x0][0x640] ;  /* 0x00019000ff1a7b82 */ /* 0x000e620000000a00 */
[----:B------:R-:W-:Y:S02]  /*0a70*/  IMAD.X R11, RZ, RZ, ~R5, P0 ;  /* 0x000000ffff0b7224 */ /* 0x000fe400000e0e05 */
[----:B------:R-:W-:Y:S01]  /*0a80*/  FMUL R0, R0, UR4 ;  /* 0x0000000400007c20 */ /* 0x000fe20008400000 */
[----:B------:R-:W-:Y:S01]  /*0a90*/  IMAD.WIDE.U32 R6, R9, R20, R16 ;  /* 0x0000001409067225 */ /* 0x000fe200078e0010 */
[----:B------:R-:W-:-:S03]  /*0aa0*/  ULDC UR4, c[0x0][0x154] ;  /* 0x0000550000047ab9 */ /* 0x000fc60000000800 */
[----:B------:R-:W-:Y:S01]  /*0ab0*/  IMAD R8, R11, R20, RZ ;  /* 0x000000140b087224 */ /* 0x000fe200078e02ff */
[----:B------:R-:W2:Y:S01]  /*0ac0*/  LDC R5, c[0x0][0x144] ;  /* 0x00005100ff057b82 */ /* 0x000ea20000000800 */
[----:B------:R-:W3:Y:S02]  /*0ad0*/  F2I.U32.TRUNC.NTZ R0, R0 ;  /* 0x0000000000007305 */ /* 0x000ee4000020f000 */
[----:B------:R-:W-:-:S04]  /*0ae0*/  IMAD R9, R9, R21, R8 ;  /* 0x0000001509097224 */ /* 0x000fc800078e0208 */
[----:B------:R-:W-:Y:S01]  /*0af0*/  IMAD.IADD R7, R7, 0x1, R9 ;  /* 0x0000000107077824 */ /* 0x000fe200078e0209 */
[----:B------:R-:W4:Y:S01]  /*0b00*/  LDC R12, c[0x0][0x608] ;  /* 0x00018200ff0c7b82 */ /* 0x000f220000000800 */
[----:B------:R-:W-:-:S03]  /*0b10*/  IMAD.MOV.U32 R9, RZ, RZ, -0x1 ;  /* 0xffffffffff097424 */ /* 0x000fc600078e00ff */
[-CC-:B0-----:R-:W-:Y:S02]  /*0b20*/  SHF.R.U64 R20, R6, R10.reuse, R7.reuse ;  /* 0x0000000a06147219 */ /* 0x181fe40000001207 */
[----:B------:R-:W-:Y:S02]  /*0b30*/  I2FP.F32.U32 R6, R3 ;  /* 0x0000000300067245 */ /* 0x000fe40000201000 */
[----:B------:R-:W0:Y:S01]  /*0b40*/  LDC R24, c[0x0][0x658] ;  /* 0x00019600ff187b82 */ /* 0x000e220000000800 */
[----:B-1----:R-:W-:Y:S01]  /*0b50*/  ISETP.NE.U32.AND P0, PT, R26, RZ, PT ;  /* 0x000000ff1a00720c */ /* 0x002fe20003f05070 */
[----:B---3--:R-:W-:Y:S01]  /*0b60*/  IMAD.MOV R8, RZ, RZ, -R0 ;  /* 0x000000ffff087224 */ /* 0x008fe200078e0a00 */
[----:B------:R-:W-:Y:S01]  /*0b70*/  SHF.R.U32.HI R7, RZ, R10, R7 ;  /* 0x0000000aff077219 */ /* 0x000fe20000011607 */
[----:B------:R-:W-:Y:S01]  /*0b80*/  FMUL R6, R6, UR4 ;  /* 0x0000000406067c20 */ /* 0x000fe20008400000 */
[----:B------:R-:W-:-:S03]  /*0b90*/  ISETP.NE.AND.EX P0, PT, R27, RZ, PT, P0 ;  /* 0x000000ff1b00720c */ /* 0x000fc60003f05300 */
[----:B------:R-:W1:Y:S01]  /*0ba0*/  LDC R14, c[0x0][0x148] ;  /* 0x00005200ff0e7b82 */ /* 0x000e620000000800 */
[----:B--2---:R-:W-:-:S07]  /*0bb0*/  IMAD R0, R5, R8, R4 ;  /* 0x0000000805007224 */ /* 0x004fce00078e0204 */
[----:B------:R-:W2:Y:S01]  /*0bc0*/  LDC R22, c[0x0][0x600] ;  /* 0x00018000ff167b82 */ /* 0x000ea20000000800 */
[-CC-:B----4-:R-:W-:Y:S02]  /*0bd0*/  SHF.R.U64 R28, R20, R12.reuse, R7.reuse ;  /* 0x0000000c141c7219 */ /* 0x190fe40000001207 */
[----:B------:R-:W-:Y:S01]  /*0be0*/  SHF.R.U32.HI R5, RZ, R12, R7 ;  /* 0x0000000cff057219 */ /* 0x000fe20000011607 */
[----:B------:R-:W-:Y:S01]  /*0bf0*/  IMAD.MOV.U32 R7, RZ, RZ, 0x1 ;  /* 0x00000001ff077424 */ /* 0x000fe200078e00ff */
[----:B------:R3:W4:Y:S03]  /*0c00*/  F2I.U32.TRUNC.NTZ R12, R6 ;  /* 0x00000006000c7305 */ /* 0x000726000020f000 */
[----:B------:R-:W1:Y:S01]  /*0c10*/  LDC R15, c[0x0][0x648] ;  /* 0x00019200ff0f7b82 */ /* 0x000e620000000800 */
[-C--:B0-----:R-:W-:Y:S02]  /*0c20*/  SHF.L.U32 R4, R9, R24.reuse, RZ ;  /* 0x0000001809047219 */ /* 0x081fe400000006ff */
[----:B------:R-:W-:-:S02]  /*0c30*/  SHF.R.U64 R30, R28, R24, R5 ;  /* 0x000000181c1e7219 */ /* 0x000fc40000001205 */
[----:B------:R-:W-:Y:S02]  /*0c40*/  LOP3.LUT R11, RZ, R4, RZ, 0x33, !PT ;  /* 0x00000004ff0b7212 */ /* 0x000fe400078e33ff */
[-C--:B------:R-:W-:Y:S01]  /*0c50*/  SHF.R.U32.HI R5, RZ, R24.reuse, R5 ;  /* 0x00000018ff057219 */ /* 0x080fe20000011605 */
[----:B------:R-:W0:Y:S01]  /*0c60*/  LDC R21, c[0x0][0x638] ;  /* 0x00018e00ff157b82 */ /* 0x000e220000000800 */
[----:B------:R-:W-:Y:S01]  /*0c70*/  SHF.L.U32 R10, R7, R24, RZ ;  /* 0x00000018070a7219 */ /* 0x000fe200000006ff */
[----:B------:R-:W-:-:S06]  /*0c80*/  IMAD.MOV.U32 R4, RZ, RZ, R30 ;  /* 0x000000ffff047224 */ /* 0x000fcc00078e001e */
[----:B------:R-:W0:Y:S01]  /*0c90*/  LDC R90, c[0x0][0x610] ;  /* 0x00018400ff5a7b82 */ /* 0x000e220000000800 */
[----:B---34-:R-:W-:Y:S05]  /*0ca0*/  @!P0 BRA `(.L_x_7) ;  /* 0x0000000000288947 */ /* 0x018fea0003800000 */
[----:B------:R-:W3:Y:S02]  /*0cb0*/  LDC R9, c[0x0][0x64c] ;  /* 0x00019300ff097b82 */ /* 0x000ee40000000800 */
[----:B---3--:R-:W-:-:S05]  /*0cc0*/  IADD3 R9, P0, R30, R9, RZ ;  /* 0x000000091e097210 */ /* 0x008fca0007f1e0ff */
        /* <DEDUP_REMOVED lines=8> */
.L_x_7:
[----:B-1----:R-:W-:Y:S01]  /*0d50*/  SHF.R.U64 R4, R4, R15, R5 ;  /* 0x0000000f04047219 */ /* 0x002fe20000001205 */
[----:B--2---:R-:W-:Y:S01]  /*0d60*/  VIADD R5, R22, 0xffffffff ;  /* 0xffffffff16057836 */ /* 0x004fe20000000000 */
[----:B------:R-:W-:Y:S01]  /*0d70*/  LOP3.LUT R11, R28, R11, RZ, 0xc0, !PT ;  /* 0x0000000b1c0b7212 */ /* 0x000fe200078ec0ff */
[----:B------:R-:W-:Y:S02]  /*0d80*/  IMAD.MOV R12, RZ, RZ, -R12 ;  /* 0x000000ffff0c7224 */ /* 0x000fe400078e0a0c */
[----:B------:R-:W-:Y:S01]  /*0d90*/  IMAD.MOV R6, RZ, RZ, -R4 ;  /* 0x000000ffff067224 */ /* 0x000fe200078e0a04 */
[----:B------:R-:W-:Y:S01]  /*0da0*/  LOP3.LUT R5, R20, R5, RZ, 0xc0, !PT ;  /* 0x0000000514057212 */ /* 0x000fe200078ec0ff */
[----:B------:R-:W-:Y:S02]  /*0db0*/  @P3 IMAD R0, R14, R12, R3 ;  /* 0x0000000c0e003224 */ /* 0x000fe400078e0203 */
[----:B------:R-:W-:Y:S02]  /*0dc0*/  IMAD R11, R10, R4, R11 ;  /* 0x000000040a0b7224 */ /* 0x000fe400078e020b */
[----:B0-----:R-:W-:-:S02]  /*0dd0*/  IMAD R3, R6, R21, R30 ;  /* 0x0000001506037224 */ /* 0x001fc400078e021e */
[----:B------:R-:W-:Y:S02]  /*0de0*/  IMAD R90, R11, R90, R0 ;  /* 0x0000005a0b5a7224 */ /* 0x000fe400078e0200 */
[----:B------:R-:W-:Y:S02]  /*0df0*/  IMAD R3, R3, R22, R5 ;  /* 0x0000001603037224 */ /* 0x000fe400078e0205 */
[----:B------:R-:W-:-:S03]  /*0e00*/  IMAD.MOV.U32 R0, RZ, RZ, 0x1 ;  /* 0x00000001ff007424 */ /* 0x000fc600078e00ff */
[----:B------:R-:W-:Y:S02]  /*0e10*/  SEL R91, R3, R90, !P3 ;  /* 0x0000005a035b7207 */ /* 0x000fe40005800000 */
[----:B------:R-:W-:-:S07]  /*0e20*/  SEL R90, R90, R3, !P3 ;  /* 0x000000035a5a7207 */ /* 0x000fce0005800000 */
.L_x_5:
[----:B------:R-:W-:-:S08]  /*0e30*/  NOP ;  /* 0x0000000000007918 */ /* 0x000fd00000000000 */
[----:B------:R-:W0:Y:S02]  /*0e40*/  USETMAXREG.TRY_ALLOC.CTAPOOL UP0, 0xe8 ;  /* 0x000000e8000079c8 */ /* 0x000e240008000600 */
[----:B0-----:R-:W-:-:S13]  /*0e50*/  PLOP3.LUT P0, PT, PT, PT, UP0, 0x80, 0x0 ;  /* 0x000000000000781c */ /* 0x001fda0003f0f008 */
[----:B------:R-:W-:Y:S05]  /*0e60*/  @!P0 BRA `(.L_x_5) ;  /* 0xfffffffc00f08947 */ /* 0x000fea000383ffff */
[----:B------:R-:W-:Y:S01]  /*0e70*/  ULDC.64 UR4, c[0x0][0x598] ;  /* 0x0001660000047ab9 */ /* 0x000fe20000000a00 */
[----:B------:R-:W-:Y:S01]  /*0e80*/  ULDC.64 UR36, c[0x0][0x208] ;  /* 0x0000820000247ab9 */ /* 0x000fe20000000a00 */
[----:B------:R-:W-:-:S04]  /*0e90*/  ISETP.NE.U32.AND P0, PT, RZ, UR4, PT ;  /* 0x00000004ff007c0c */ /* 0x000fc8000bf05070 */
[----:B------:R-:W-:-:S13]  /*0ea0*/  ISETP.NE.AND.EX P0, PT, RZ, UR5, PT, P0 ;  /* 0x00000005ff007c0c */ /* 0x000fda000bf05300 */
[----:B------:R-:W-:Y:S05]  /*0eb0*/  @!P0 BRA `(.L_x_8) ;  /* 0x00000000001c8947 */ /* 0x000fea0003800000 */
[----:B------:R-:W0:Y:S02]  /*0ec0*/  LDC.64 R4, c[0x0][0x598] ;  /* 0x00016600ff047b82 */ /* 0x000e240000000a00 */
[----:B0-----:R-:W2:Y:S02]  /*0ed0*/  LDG.E.64 R4, desc[UR36][R4.64] ;  /* 0x0000002404047981 */ /* 0x001ea4000c1e1b00 */
[----:B--2---:R-:W-:-:S04]  /*0ee0*/  ISETP.NE.U32.AND P0, PT, R4, RZ, PT ;  /* 0x000000ff0400720c */ /* 0x004fc80003f05070 */
[----:B------:R-:W-:-:S13]  /*0ef0*/  ISETP.NE.AND.EX P0, PT, R5, RZ, PT, P0 ;  /* 0x000000ff0500720c */ /* 0x000fda0003f05300 */
[----:B------:R-:W-:Y:S05]  /*0f00*/  @!P0 BRA `(.L_x_8) ;  /* 0x0000000000088947 */ /* 0x000fea0003800000 */
[----:B------:R0:W5:Y:S01]  /*0f10*/  LD.E R22, desc[UR36][R4.64] ;  /* 0x0000002404167980 */ /* 0x000162000c101900 */
[----:B------:R-:W-:Y:S05]  /*0f20*/  BRA `(.L_x_9) ;  /* 0x0000000000247947 */ /* 0x000fea0003800000 */
.L_x_8:
[----:B------:R-:W-:Y:S02]  /*0f30*/  ULDC.64 UR4, c[0x0][0x588] ;  /* 0x0001620000047ab9 */ /* 0x000fe40000000a00 */
[----:B------:R-:W-:-:S04]  /*0f40*/  ISETP.NE.U32.AND P0, PT, RZ, UR4, PT ;  /* 0x00000004ff007c0c */ /* 0x000fc8000bf05070 */
[----:B------:R-:W-:-:S13]  /*0f50*/  ISETP.NE.AND.EX P0, PT, RZ, UR5, PT, P0 ;  /* 0x00000005ff007c0c */ /* 0x000fda000bf05300 */
[----:B------:R-:W-:Y:S05]  /*0f60*/  @!P0 BRA `(.L_x_10) ;  /* 0x00000000000c8947 */ /* 0x000fea0003800000 */
[----:B------:R-:W0:Y:S02]  /*0f70*/  LDC.64 R22, c[0x0][0x588] ;  /* 0x00016200ff167b82 */ /* 0x000e240000000a00 */
[----:B0-----:R1:W5:Y:S01]  /*0f80*/  LDG.E R22, desc[UR36][R22.64] ;  /* 0x0000002416167981 */ /* 0x001362000c1e1900 */
[----:B------:R-:W-:Y:S05]  /*0f90*/  BRA `(.L_x_9) ;  /* 0x0000000000087947 */ /* 0x000fea0003800000 */
.L_x_10:
[----:B------:R-:W-:Y:S02]  /*0fa0*/  ULDC UR4, c[0x0][0x580] ;  /* 0x0001600000047ab9 */ /* 0x000fe40000000800 */
[----:B------:R-:W-:-:S07]  /*0fb0*/  IMAD.U32 R22, RZ, RZ, UR4 ;  /* 0x00000004ff167e24 */ /* 0x000fce000f8e00ff */
.L_x_9:
[----:B------:R-:W-:Y:S02]  /*0fc0*/  ULDC.64 UR4, c[0x0][0x5a0] ;  /* 0x0001680000047ab9 */ /* 0x000fe40000000a00 */
[----:B------:R-:W-:-:S04]  /*0fd0*/  ISETP.NE.U32.AND P0, PT, RZ, UR4, PT ;  /* 0x00000004ff007c0c */ /* 0x000fc8000bf05070 */
[----:B------:R-:W-:-:S13]  /*0fe0*/  ISETP.NE.AND.EX P0, PT, RZ, UR5, PT, P0 ;  /* 0x00000005ff007c0c */ /* 0x000fda000bf05300 */
[----:B------:R-:W-:Y:S05]  /*0ff0*/  @!P0 BRA `(.L_x_11) ;  /* 0x00000000001c8947 */ /* 0x000fea0003800000 */
[----:B0-----:R-:W0:Y:S02]  /*1000*/  LDC.64 R4, c[0x0][0x5a0] ;  /* 0x00016800ff047b82 */ /* 0x001e240000000a00 */
[----:B0-----:R-:W2:Y:S02]  /*1010*/  LDG.E.64 R4, desc[UR36][R4.64] ;  /* 0x0000002404047981 */ /* 0x001ea4000c1e1b00 */
[----:B--2---:R-:W-:-:S04]  /*1020*/  ISETP.NE.U32.AND P0, PT, R4, RZ, PT ;  /* 0x000000ff0400720c */ /* 0x004fc80003f05070 */
[----:B------:R-:W-:-:S13]  /*1030*/  ISETP.NE.AND.EX P0, PT, R5, RZ, PT, P0 ;  /* 0x000000ff0500720c */ /* 0x000fda0003f05300 */
[----:B------:R-:W-:Y:S05]  /*1040*/  @!P0 BRA `(.L_x_11) ;  /* 0x0000000000088947 */ /* 0x000fea0003800000 */
[----:B-1----:R0:W5:Y:S01]  /*1050*/  LD.E R23, desc[UR36][R4.64] ;  /* 0x0000002404177980 */ /* 0x002162000c101900 */
[----:B------:R-:W-:Y:S05]  /*1060*/  BRA `(.L_x_12) ;  /* 0x0000000000247947 */ /* 0x000fea0003800000 */
.L_x_11:
[----:B------:R-:W-:Y:S02]  /*1070*/  ULDC.64 UR4, c[0x0][0x590] ;  /* 0x0001640000047ab9 */ /* 0x000fe40000000a00 */
[----:B------:R-:W-:-:S04]  /*1080*/  ISETP.NE.U32.AND P0, PT, RZ, UR4, PT ;  /* 0x00000004ff007c0c */ /* 0x000fc8000bf05070 */
[----:B------:R-:W-:-:S13]  /*1090*/  ISETP.NE.AND.EX P0, PT, RZ, UR5, PT, P0 ;  /* 0x00000005ff007c0c */ /* 0x000fda000bf05300 */
[----:B------:R-:W-:Y:S05]  /*10a0*/  @!P0 BRA `(.L_x_13) ;  /* 0x00000000000c8947 */ /* 0x000fea0003800000 */
[----:B0-----:R-:W1:Y:S02]  /*10b0*/  LDC.64 R4, c[0x0][0x590] ;  /* 0x00016400ff047b82 */ /* 0x001e640000000a00 */
[----:B-1----:R1:W5:Y:S01]  /*10c0*/  LDG.E R23, desc[UR36][R4.64] ;  /* 0x0000002404177981 */ /* 0x002362000c1e1900 */
[----:B------:R-:W-:Y:S05]  /*10d0*/  BRA `(.L_x_12) ;  /* 0x0000000000087947 */ /* 0x000fea0003800000 */
.L_x_13:
[----:B------:R-:W-:Y:S02]  /*10e0*/  ULDC UR4, c[0x0][0x584] ;  /* 0x0001610000047ab9 */ /* 0x000fe40000000800 */
[----:B-1----:R-:W-:-:S07]  /*10f0*/  IMAD.U32 R23, RZ, RZ, UR4 ;  /* 0x00000004ff177e24 */ /* 0x002fce000f8e00ff */
.L_x_12:
[----:B------:R-:W-:-:S13]  /*1100*/  LOP3.LUT P0, RZ, R0, 0xff, RZ, 0xc0, !PT ;  /* 0x000000ff00ff7812 */ /* 0x000fda000780c0ff */
[----:B------:R-:W-:Y:S05]  /*1110*/  @!P0 EXIT ;  /* 0x000000000000894d */ /* 0x000fea0003800000 */
[----:B------:R-:W-:Y:S01]  /*1120*/  ULDC UR4, c[0x0][0x28c] ;  /* 0x0000a30000047ab9 */ /* 0x000fe20000000800 */
[----:B------:R-:W-:Y:S01]  /*1130*/  UMOV UR38, URZ ;  /* 0x0000003f00267c82 */ /* 0x000fe20008000000 */
[----:B------:R-:W-:Y:S01]  /*1140*/  UIADD3 UR4, UR4, 0x1f, URZ ;  /* 0x0000001f04047890 */ /* 0x000fe2000fffe03f */
[----:B------:R-:W-:-:S03]  /*1150*/  UMOV UR39, URZ ;  /* 0x0000003f00277c82 */ /* 0x000fc60008000000 */
[----:B------:R-:W-:-:S04]  /*1160*/  USHF.R.S32.HI UR5, URZ, 0x1f, UR4 ;  /* 0x0000001f3f057899 */ /* 0x000fc80008011404 */
[----:B------:R-:W-:-:S04]  /*1170*/  ULEA.HI UR5, UR5, UR4, URZ, 0x5 ;  /* 0x0000000405057291 */ /* 0x000fc8000f8f283f */
[----:B------:R-:W-:-:S12]  /*1180*/  USHF.R.S32.HI UR40, URZ, 0x5, UR5 ;  /* 0x000000053f287899 */ /* 0x000fd80008011405 */
.L_x_163:
[----:B------:R-:W-:Y:S01]  /*1190*/  LOP3.LUT R0, R18, 0x80, RZ, 0xc0, !PT ;  /* 0x0000008012007812 */ /* 0x000fe200078ec0ff */
[----:B------:R-:W2:Y:S01]  /*11a0*/  S2UR UR7, SR_CgaCtaId ;  /* 0x00000000000779c3 */ /* 0x000ea20000008800 */
[----:B------:R-:W-:Y:S02]  /*11b0*/  UMOV UR6, 0x400 ;  /* 0x0000040000067882 */ /* 0x000fe40000000000 */
[----:B------:R-:W-:-:S06]  /*11c0*/  SHF.R.U32.HI R0, RZ, 0x7, R0 ;  /* 0x00000007ff007819 */ /* 0x000fcc0000011600 */
[----:B---3--:R-:W3:Y:S01]  /*11d0*/  SHFL.IDX PT, R0, R0, RZ, 0x1f ;  /* 0x00001fff00007589 */ /* 0x008ee200000e0000 */
[----:B--2---:R-:W-:Y:S01]  /*11e0*/  ULEA UR6, UR7, UR6, 0x18 ;  /* 0x0000000607067291 */ /* 0x004fe2000f8ec03f */
[----:B---3--:R-:W-:-:S13]  /*11f0*/  R2UR UR4, R0 ;  /* 0x00000000000472ca */ /* 0x008fda00000e0000 */
[----:B------:R-:W-:-:S04]  /*1200*/  ULEA.HI UR5, UR4, UR4, URZ, 0x1 ;  /* 0x0000000404057291 */ /* 0x000fc8000f8f083f */
[----:B------:R-:W-:-:S04]  /*1210*/  ULOP3.LUT UR5, UR5, 0x1ffffe, URZ, 0xc0, !UPT ;  /* 0x001ffffe05057892 */ /* 0x000fc8000f8ec03f */
[----:B------:R-:W-:-:S03]  /*1220*/  UIADD3 UR5, UR4, -UR5, URZ ;  /* 0x8000000504057290 */ /* 0x000fc6000fffe03f */
[----:B------:R-:W-:Y:S01]  /*1230*/  ULDC UR4, c[0x0][0x28c] ;  /* 0x0000a30000047ab9 */ /* 0x000fe20000000800 */
[----:B------:R-:W-:Y:S01]  /*1240*/  ULEA UR5, UR5, UR6, 0xb ;  /* 0x0000000605057291 */ /* 0x000fe2000f8e583f */
[----:B------:R-:W-:-:S03]  /*1250*/  ISETP.LT.AND P0, PT, RZ, UR4, PT ;  /* 0x00000004ff007c0c */ /* 0x000fc6000bf01270 */
[----:B------:R-:W-:-:S04]  /*1260*/  UIADD3 UR5, UR5, 0x280, URZ ;  /* 0x0000028005057890 */ /* 0x000fc8000fffe03f */
[----:B------:R-:W-:-:S04]  /*1270*/  USHF.R.U32.HI UR5, URZ, 0x4, UR5 ;  /* 0x000000043f057899 */ /* 0x000fc80008011605 */
[----:B------:R-:W-:-:S04]  /*1280*/  ULOP3.LUT UR5, UR5, 0x3fff, URZ, 0xc0, !UPT ;  /* 0x00003fff05057892 */ /* 0x000fc8000f8ec03f */
[----:B------:R-:W-:Y:S01]  /*1290*/  ULOP3.LUT UR41, UR5, 0x10000, URZ, 0xfc, !UPT ;  /* 0x0001000005297892 */ /* 0x000fe2000f8efc3f */
[----:B01--4-:R-:W-:Y:S11]  /*12a0*/  @P0 BRA `(.L_x_14) ;  /* 0x0000000000400947 */ /* 0x013ff60003800000 */
[----:B------:R-:W-:Y:S01]  /*12b0*/  MOV R0, 0x0 ;  /* 0x0000000000007802 */ /* 0x000fe20000000f00 */
[----:B------:R-:W-:Y:S01]  /*12c0*/  ULDC.64 UR4, c[0x4][0x68] ;  /* 0x01001a0000047ab9 */ /* 0x000fe20000000a00 */
[----:B------:R-:W-:Y:S01]  /*12d0*/  ULDC.64 UR6, c[0x4][0x8] ;  /* 0x0100020000067ab9 */ /* 0x000fe20000000a00 */
[----:B01----:R-:W-:Y:S01]  /*12e0*/  IMAD.U32 R4, RZ, RZ, UR4 ;  /* 0x00000004ff047e24 */ /* 0x003fe2000f8e00ff */
[----:B------:R0:W1:Y:S01]  /*12f0*/  LDC.64 R14, c[0x4][R0] ;  /* 0x01000000000e7b82 */ /* 0x0000620000000a00 */
[----:B------:R-:W-:Y:S01]  /*1300*/  IMAD.U32 R5, RZ, RZ, UR5 ;  /* 0x00000005ff057e24 */ /* 0x000fe2000f8e00ff */
[----:B------:R-:W-:Y:S01]  /*1310*/  ULDC.64 UR4, c[0x4][0x70] ;  /* 0x01001c0000047ab9 */ /* 0x000fe20000000a00 */
[----:B------:R-:W-:Y:S02]  /*1320*/  IMAD.U32 R10, RZ, RZ, UR6 ;  /* 0x00000006ff0a7e24 */ /* 0x000fe4000f8e00ff */
[----:B------:R-:W-:Y:S02]  /*1330*/  IMAD.U32 R6, RZ, RZ, UR4 ;  /* 0x00000004ff067e24 */ /* 0x000fe4000f8e00ff */
[----:B------:R-:W-:-:S02]  /*1340*/  IMAD.U32 R7, RZ, RZ, UR5 ;  /* 0x00000005ff077e24 */ /* 0x000fc4000f8e00ff */
[----:B------:R-:W-:Y:S02]  /*1350*/  IMAD.U32 R11, RZ, RZ, UR7 ;  /* 0x00000007ff0b7e24 */ /* 0x000fe4000f8e00ff */
[----:B------:R-:W-:Y:S02]  /*1360*/  IMAD.MOV.U32 R8, RZ, RZ, 0x1e1 ;  /* 0x000001e1ff087424 */ /* 0x000fe400078e00ff */
[----:B------:R-:W-:Y:S02]  /*1370*/  IMAD.MOV.U32 R12, RZ, RZ, 0x1 ;  /* 0x00000001ff0c7424 */ /* 0x000fe400078e00ff */
[----:B0-----:R-:W-:-:S07]  /*1380*/  IMAD.MOV.U32 R13, RZ, RZ, RZ ;  /* 0x000000ffff0d7224 */ /* 0x001fce00078e00ff */
[----:B------:R-:W-:-:S07]  /*1390*/  LEPC R20, `(.L_x_14) ;  /* 0x000000001014794e */ /* 0x000fce0000000000 */
[----:B-1---5:R-:W-:Y:S05]  /*13a0*/  CALL.ABS.NOINC R14 ;  /* 0x000000000e007343 */ /* 0x022fea0003c00000 */
.L_x_14:
[----:B------:R-:W-:-:S04]  /*13b0*/  LOP3.LUT R0, R19, 0x1, RZ, 0xfc, !PT ;  /* 0x0000000113007812 */ /* 0x000fc800078efcff */
[----:B------:R-:W-:-:S13]  /*13c0*/  ISETP.NE.AND P0, PT, R0, 0x3, PT ;  /* 0x000000030000780c */ /* 0x000fda0003f05270 */
[----:B------:R-:W-:Y:S05]  /*13d0*/  @!P0 BRA `(.L_x_15) ;  /* 0x0000000000048947 */ /* 0x000fea0003800000 */
[----:B------:R-:W-:Y:S01]  /*13e0*/  BPT.TRAP 0x1 ;  /* 0x000000040000795c */ /* 0x000fe20000300000 */
.L_x_15:
[----:B------:R-:W2:Y:S01]  /*13f0*/  S2UR UR5, SR_CgaCtaId ;  /* 0x00000000000579c3 */ /* 0x000ea20000008800 */
[----:B------:R-:W-:Y:S01]  /*1400*/  UMOV UR4, 0x400 ;  /* 0x0000040000047882 */ /* 0x000fe20000000000 */
[----:B------:R-:W-:Y:S02]  /*1410*/  IMAD.U32 R0, RZ, RZ, UR38 ;  /* 0x00000026ff007e24 */ /* 0x000fe4000f8e00ff */
[----:B------:R-:W-:-:S03]  /*1420*/  IMAD.U32 R3, RZ, RZ, UR39 ;  /* 0x00000027ff037e24 */ /* 0x000fc6000f8e00ff */
[----:B------:R-:W-:Y:S01]  /*1430*/  SHF.L.U32 R0, R0, 0x1f, RZ ;  /* 0x0000001f00007819 */ /* 0x000fe200000006ff */
[----:B--2---:R-:W-:-:S06]  /*1440*/  ULEA UR4, UR5, UR4, 0x18 ;  /* 0x0000000405047291 */ /* 0x004fcc000f8ec03f */
[----:B------:R-:W-:-:S04]  /*1450*/  IMAD.U32 R6, RZ, RZ, UR4 ;  /* 0x00000004ff067e24 */ /* 0x000fc8000f8e00ff */
[----:B------:R-:W-:-:S04]  /*1460*/  IMAD R3, R3, 0x8, R6 ;  /* 0x0000000803037824 */ /* 0x000fc800078e0206 */
[----:B------:R2:W3:Y:S01]  /*1470*/  SYNCS.PHASECHK.TRANS64.TRYWAIT P1, [R3+URZ], R0 ;  /* 0x00000000030075a7 */ /* 0x0004e2000802017f */
[----:B------:R-:W-:Y:S05]  /*1480*/  @!P0 BRA `(.L_x_16) ;  /* 0x0000000000048947 */ /* 0x000fea0003800000 */
[----:B------:R-:W-:Y:S01]  /*1490*/  BPT.TRAP 0x1 ;  /* 0x000000040000795c */ /* 0x000fe20000300000 */
.L_x_16:
[----:B---3--:R-:W-:Y:S05]  /*14a0*/  @P1 BRA `(.L_x_17) ;  /* 0x0000000000081947 */ /* 0x008fea0003800000 */
[----:B------:R-:W3:Y:S02]  /*14b0*/  SYNCS.PHASECHK.TRANS64.TRYWAIT P1, [R3+URZ], R0 ;  /* 0x00000000030075a7 */ /* 0x000ee4000802017f */
[----:B---3--:R-:W-:Y:S05]  /*14c0*/  @!P1 BRA `(.L_x_18) ;  /* 0x0000006000ec9947 */ /* 0x008fea0003800000 */
.L_x_17:
[----:B------:R-:W-:-:S04]  /*14d0*/  UISETP.LT.AND UP0, UPT, UR40, 0x1, UPT ;  /* 0x000000012800788c */ /* 0x000fc8000bf01270 */
[----:B------:R-:W-:-:S06]  /*14e0*/  USEL UR4, UR40, 0x1, UP0 ;  /* 0x0000000128047887 */ /* 0x000fcc0008000000 */
[----:B--23--:R-:W-:Y:S01]  /*14f0*/  IMAD.U32 R0, RZ, RZ, UR4 ;  /* 0x00000004ff007e24 */ /* 0x00cfe2000f8e00ff */
[----:B------:R-:W-:Y:S05]  /*1500*/  WARPSYNC.ALL ;  /* 0x0000000000007948 */ /* 0x000fea0003800000 */
[----:B------:R-:W-:-:S04]  /*1510*/  IADD3 R0, -R0, UR40, RZ ;  /* 0x0000002800007c10 */ /* 0x000fc8000fffe1ff */
[----:B------:R-:W-:Y:S02]  /*1520*/  ISETP.GE.AND P1, PT, R0, 0x1, PT ;  /* 0x000000010000780c */ /* 0x000fe40003f26270 */
[----:B------:R-:W-:Y:S01]  /*1530*/  R2UR UR4, R6 ;  /* 0x00000000060472ca */ /* 0x000fe200000e0000 */
[----:B------:R-:W-:Y:S01]  /*1540*/  WARPGROUP.ARRIVE ;  /* 0x00000000000079c5 */ /* 0x000fe20000000000 */
[----:B------:R-:W-:Y:S01]  /*1550*/  UMOV UR5, 0xc0000010 ;  /* 0xc000001000057882 */ /* 0x000fe20000000000 */
[----:B------:R-:W-:-:S10]  /*1560*/  UMOV UR7, 0xc0000010 ;  /* 0xc000001000077882 */ /* 0x000fd40000000000 */
[----:B------:R-:W-:-:S04]  /*1570*/  UIADD3 UR4, UR4, 0x2c280, URZ ;  /* 0x0002c28004047890 */ /* 0x000fc8000fffe03f */
[----:B------:R-:W-:-:S04]  /*1580*/  USHF.R.U32.HI UR4, URZ, 0x4, UR4 ;  /* 0x000000043f047899 */ /* 0x000fc80008011604 */
[----:B------:R-:W-:-:S04]  /*1590*/  ULOP3.LUT UR4, UR4, 0x3fff, URZ, 0xc0, !UPT ;  /* 0x00003fff04047892 */ /* 0x000fc8000f8ec03f */
[----:B------:R-:W-:Y:S02]  /*15a0*/  ULOP3.LUT UR10, UR4, 0x10000, URZ, 0xfc, !UPT ;  /* 0x00010000040a7892 */ /* 0x000fe4000f8efc3f */
[----:B------:R-:W-:Y:S02]  /*15b0*/  ULEA UR4, UR39, UR41, 0x9 ;  /* 0x0000002927047291 */ /* 0x000fe4000f8e483f */
[----:B------:R-:W-:Y:S02]  /*15c0*/  ULEA UR6, UR39, UR10, 0x7 ;  /* 0x0000000a27067291 */ /* 0x000fe4000f8e383f */
[----:B------:R-:W-:-:S07]  /*15d0*/  UIADD3 UR8, UR4, 0x100, URZ ;  /* 0x0000010004087890 */ /* 0x000fce000fffe03f */
[----:B------:R-:W-:Y:S01]  /*15e0*/  IGMMA.64x64x32.S8.S8 R56, gdesc[UR4], RZ, !UPT, gsb0 ;  /* 0x01e00000043879f1 */ /* 0x000fe2000c0410ff */
[----:B------:R-:W-:Y:S01]  /*15f0*/  UMOV UR4, UR8 ;  /* 0x0000000800047c82 */ /* 0x000fe20008000000 */
[----:B------:R-:W-:Y:S01]  /*1600*/  UMOV UR5, 0xc0000010 ;  /* 0xc000001000057882 */ /* 0x000fe20000000000 */
[----:B------:R-:W-:Y:S02]  /*1610*/  WARPGROUP.DEPBAR.LE gsb0, 0x0 ;  /* 0x00008000000079c5 */ /* 0x000fe40000010000 */
[----:B------:R-:W-:-:S06]  /*1620*/  WARPGROUP.ARRIVE ;  /* 0x00000000000079c5 */ /* 0x000fcc0000000000 */
[----:B------:R-:W-:Y:S03]  /*1630*/  IGMMA.64x64x32.S8.S8 R24, gdesc[UR4], RZ, !UPT, gsb0 ;  /* 0x01e00000041879f1 */ /* 0x000fe6000c0410ff */
[----:B------:R-:W-:Y:S02]  /*1640*/  WARPGROUP.DEPBAR.LE gsb0, 0x0 ;  /* 0x00008000000079c5 */ /* 0x000fe40000010000 */
[----:B------:R-:W-:Y:S05]  /*1650*/  @!P1 BRA `(.L_x_19) ;  /* 0x0000000000dc9947 */ /* 0x000fea0003800000 */
[----:B------:R-:W-:Y:S02]  /*1660*/  UIADD3 UR4, UR39, 0x1, URZ ;  /* 0x0000000127047890 */ /* 0x000fe4000fffe03f */
[----:B------:R-:W-:Y:S02]  /*1670*/  IMAD.U32 R3, RZ, RZ, UR39 ;  /* 0x00000027ff037e24 */ /* 0x000fe4000f8e00ff */
[----:B------:R-:W-:-:S04]  /*1680*/  UISETP.NE.AND UP0, UPT, UR4, 0x16, UPT ;  /* 0x000000160400788c */ /* 0x000fc8000bf05270 */
[----:B------:R-:W-:Y:S02]  /*1690*/  USEL UR5, URZ, 0x1, UP0 ;  /* 0x000000013f057887 */ /* 0x000fe40008000000 */
[----:B------:R-:W-:Y:S02]  /*16a0*/  USEL UR8, UR4, URZ, UP0 ;  /* 0x0000003f04087287 */ /* 0x000fe40008000000 */
[----:B------:R-:W-:-:S06]  /*16b0*/  ULOP3.LUT UR5, UR38, UR5, URZ, 0x3c, !UPT ;  /* 0x0000000526057292 */ /* 0x000fcc000f8e3c3f */
[----:B------:R-:W-:-:S07]  /*16c0*/  IMAD.U32 R7, RZ, RZ, UR5 ;  /* 0x00000005ff077e24 */ /* 0x000fce000f8e00ff */
.L_x_26:
[----:B------:R-:W-:Y:S05]  /*16d0*/  @!P0 BRA `(.L_x_20) ;  /* 0x0000000000048947 */ /* 0x000fea0003800000 */
[----:B------:R-:W-:Y:S01]  /*16e0*/  BPT.TRAP 0x1 ;  /* 0x000000040000795c */ /* 0x000fe20000300000 */
.L_x_20:
[----:B------:R-:W2:Y:S01]  /*16f0*/  S2UR UR5, SR_CgaCtaId ;  /* 0x00000000000579c3 */ /* 0x000ea20000008800 */
[----:B------:R-:W-:Y:S01]  /*1700*/  UMOV UR4, 0x400 ;  /* 0x0000040000047882 */ /* 0x000fe20000000000 */
[----:B01----:R-:W-:Y:S01]  /*1710*/  IMAD.U32 R5, RZ, RZ, UR8 ;  /* 0x00000008ff057e24 */ /* 0x003fe2000f8e00ff */
[----:B------:R-:W-:Y:S01]  /*1720*/  SHF.L.U32 R4, R7, 0x1f, RZ ;  /* 0x0000001f07047819 */ /* 0x000fe200000006ff */
[----:B--2---:R-:W-:-:S06]  /*1730*/  ULEA UR4, UR5, UR4, 0x18 ;  /* 0x0000000405047291 */ /* 0x004fcc000f8ec03f */
[----:B------:R-:W-:-:S04]  /*1740*/  IMAD.U32 R6, RZ, RZ, UR4 ;  /* 0x00000004ff067e24 */ /* 0x000fc8000f8e00ff */
[----:B------:R-:W-:-:S04]  /*1750*/  IMAD R5, R5, 0x8, R6 ;  /* 0x0000000805057824 */ /* 0x000fc800078e0206 */
[----:B------:R0:W1:Y:S01]  /*1760*/  SYNCS.PHASECHK.TRANS64.TRYWAIT P1, [R5+URZ], R4 ;  /* 0x00000004050075a7 */ /* 0x000062000802017f */
[----:B------:R-:W-:Y:S05]  /*1770*/  @!P0 BRA `(.L_x_21) ;  /* 0x0000000000048947 */ /* 0x000fea0003800000 */
[----:B------:R-:W-:Y:S01]  /*1780*/  BPT.TRAP 0x1 ;  /* 0x000000040000795c */ /* 0x000fe20000300000 */
.L_x_21:
[----:B-1----:R-:W-:Y:S05]  /*1790*/  @P1 BRA `(.L_x_22) ;  /* 0x0000000000081947 */ /* 0x002fea0003800000 */
[----:B------:R-:W1:Y:S02]  /*17a0*/  SYNCS.PHASECHK.TRANS64.TRYWAIT P1, [R5+URZ], R4 ;  /* 0x00000004050075a7 */ /* 0x000e64000802017f */
[----:B-1----:R-:W-:Y:S05]  /*17b0*/  @!P1 BRA `(.L_x_23) ;  /* 0x0000006000449947 */ /* 0x002fea0003800000 */
.L_x_22:
[----:B------:R-:W-:Y:S01]  /*17c0*/  ULEA UR6, UR8, UR10, 0x7 ;  /* 0x0000000a08067291 */ /* 0x000fe2000f8e383f */
[----:B------:R-:W-:Y:S01]  /*17d0*/  WARPGROUP.ARRIVE ;  /* 0x00000000000079c5 */ /* 0x000fe20000000000 */
[----:B------:R-:W-:Y:S01]  /*17e0*/  ULEA UR4, UR8, UR41, 0x9 ;  /* 0x0000002908047291 */ /* 0x000fe2000f8e483f */
[----:B------:R-:W-:Y:S01]  /*17f0*/  UMOV UR7, 0xc0000010 ;  /* 0xc000001000077882 */ /* 0x000fe20000000000 */
[----:B------:R-:W-:Y:S02]  /*1800*/  UMOV UR5, 0xc0000010 ;  /* 0xc000001000057882 */ /* 0x000fe40000000000 */
[----:B------:R-:W-:-:S05]  /*1810*/  UIADD3 UR9, UR4, 0x100, URZ ;  /* 0x0000010004097890 */ /* 0x000fca000fffe03f */
[----:B------:R-:W-:Y:S01]  /*1820*/  IGMMA.64x64x32.S8.S8 R56, gdesc[UR4], R56, gsb0 ;  /* 0x01e00000043879f1 */ /* 0x000fe20008041038 */
[----:B------:R-:W-:Y:S01]  /*1830*/  UMOV UR5, 0xc0000010 ;  /* 0xc000001000057882 */ /* 0x000fe20000000000 */
[----:B------:R-:W-:Y:S01]  /*1840*/  UMOV UR4, UR9 ;  /* 0x0000000900047c82 */ /* 0x000fe20008000000 */
[----:B------:R-:W-:Y:S02]  /*1850*/  WARPGROUP.DEPBAR.LE gsb0, 0x0 ;  /* 0x00008000000079c5 */ /* 0x000fe40000010000 */
[----:B------:R-:W-:-:S06]  /*1860*/  WARPGROUP.ARRIVE ;  /* 0x00000000000079c5 */ /* 0x000fcc0000000000 */
[----:B------:R-:W-:Y:S03]  /*1870*/  IGMMA.64x64x32.S8.S8 R24, gdesc[UR4], R24, gsb0 ;  /* 0x01e00000041879f1 */ /* 0x000fe60008041018 */
[----:B------:R-:W-:Y:S02]  /*1880*/  WARPGROUP.DEPBAR.LE gsb0, 0x0 ;  /* 0x00008000000079c5 */ /* 0x000fe40000010000 */
[----:B------:R-:W-:Y:S05]  /*1890*/  @!P0 BRA `(.L_x_24) ;  /* 0x0000000000048947 */ /* 0x000fea0003800000 */
[----:B------:R-:W-:Y:S01]  /*18a0*/  BPT.TRAP 0x1 ;  /* 0x000000040000795c */ /* 0x000fe20000300000 */
.L_x_24:
[----:B01----:R-:W-:Y:S01]  /*18b0*/  IMAD R4, R3, 0x8, R6 ;  /* 0x0000000803047824 */ /* 0x003fe200078e0206 */
[----:B------:R-:W-:-:S03]  /*18c0*/  ISETP.GT.U32.AND P1, PT, R19, 0x1, PT ;  /* 0x000000011300780c */ /* 0x000fc60003f24070 */
[----:B------:R-:W-:-:S05]  /*18d0*/  VIADD R4, R4, 0xb0 ;  /* 0x000000b004047836 */ /* 0x000fca0000000000 */
[----:B------:R-:W-:-:S04]  /*18e0*/  PRMT R4, RZ, 0x654, R4 ;  /* 0x00000654ff047816 */ /* 0x000fc80000000004 */
[----:B------:R0:W-:Y:S01]  /*18f0*/  SYNCS.ARRIVE.TRANS64.RED.A1T0 RZ, [R4+URZ], RZ ;  /* 0x000000ff04ff79a7 */ /* 0x0001e2000810043f */
[----:B------:R-:W-:Y:S05]  /*1900*/  @P1 BRA `(.L_x_25) ;  /* 0x0000000000041947 */ /* 0x000fea0003800000 */
[----:B------:R-:W-:Y:S01]  /*1910*/  BPT.TRAP 0x1 ;  /* 0x000000040000795c */ /* 0x000fe20000300000 */
.L_x_25:
[----:B------:R-:W-:Y:S01]  /*1920*/  UIADD3 UR8, UR8, 0x1, URZ ;  /* 0x0000000108087890 */ /* 0x000fe2000fffe03f */
[C---:B------:R-:W-:Y:S01]  /*1930*/  ISETP.GT.AND P2, PT, R0.reuse, 0x1, PT ;  /* 0x000000010000780c */ /* 0x040fe20003f44270 */
[----:B------:R-:W-:Y:S02]  /*1940*/  VIADD R3, R3, 0x1 ;  /* 0x0000000103037836 */ /* 0x000fe40000000000 */
[----:B------:R-:W-:Y:S01]  /*1950*/  UISETP.NE.AND UP0, UPT, UR8, 0x16, UPT ;  /* 0x000000160800788c */ /* 0x000fe2000bf05270 */
[----:B------:R-:W-:Y:S02]  /*1960*/  VIADD R0, R0, 0xffffffff ;  /* 0xffffffff00007836 */ /* 0x000fe40000000000 */
[C---:B------:R-:W-:Y:S01]  /*1970*/  ISETP.NE.AND P1, PT, R3.reuse, 0x16, PT ;  /* 0x000000160300780c */ /* 0x040fe20003f25270 */
[----:B------:R-:W-:Y:S02]  /*1980*/  USEL UR4, URZ, 0x1, UP0 ;  /* 0x000000013f047887 */ /* 0x000fe40008000000 */
[----:B------:R-:W-:Y:S01]  /*1990*/  USEL UR8, UR8, URZ, UP0 ;  /* 0x0000003f08087287 */ /* 0x000fe20008000000 */
[----:B------:R-:W-:-:S03]  /*19a0*/  SEL R3, R3, RZ, P1 ;  /* 0x000000ff03037207 */ /* 0x000fc60000800000 */
[----:B------:R-:W-:Y:S01]  /*19b0*/  LOP3.LUT R7, R7, UR4, RZ, 0x3c, !PT ;  /* 0x0000000407077c12 */ /* 0x000fe2000f8e3cff */
[----:B------:R-:W-:Y:S07]  /*19c0*/  @P2 BRA `(.L_x_26) ;  /* 0xfffffffc00402947 */ /* 0x000fee000383ffff */
.L_x_19:
[----:B------:R-:W2:Y:S02]  /*19d0*/  LDC R0, c[0x0][0x28c] ;  /* 0x0000a300ff007b82 */ /* 0x000ea40000000800 */
[----:B--2---:R-:W-:-:S13]  /*19e0*/  ISETP.GE.AND P1, PT, R0, 0x1, PT ;  /* 0x000000010000780c */ /* 0x004fda0003f26270 */
[----:B------:R-:W-:Y:S05]  /*19f0*/  @!P1 BRA `(.L_x_27) ;  /* 0x0000000000409947 */ /* 0x000fea0003800000 */
[----:B------:R-:W-:Y:S05]  /*1a00*/  @!P0 BRA `(.L_x_28) ;  /* 0x0000000000048947 */ /* 0x000fea0003800000 */
[----:B------:R-:W-:Y:S01]  /*1a10*/  BPT.TRAP 0x1 ;  /* 0x000000040000795c */ /* 0x000fe20000300000 */
.L_x_28:
[----:B------:R-:W-:Y:S01]  /*1a20*/  UISETP.LT.AND UP0, UPT, UR40, 0x1, UPT ;  /* 0x000000012800788c */ /* 0x000fe2000bf01270 */
[----:B------:R-:W-:-:S03]  /*1a30*/  ISETP.GT.U32.AND P0, PT, R19, 0x1, PT ;  /* 0x000000011300780c */ /* 0x000fc60003f04070 */
[----:B------:R-:W-:-:S04]  /*1a40*/  USEL UR6, UR40, 0x1, UP0 ;  /* 0x0000000128067887 */ /* 0x000fc80008000000 */
[----:B------:R-:W-:-:S04]  /*1a50*/  UIADD3 UR6, UR39, UR40, -UR6 ;  /* 0x0000002827067290 */ /* 0x000fc8000fffe806 */
[----:B------:R-:W-:-:S04]  /*1a60*/  UIMAD.WIDE.U32 UR4, UR6, -0x45d1745d, URZ ;  /* 0xba2e8ba3060478a5 */ /* 0x000fc8000f8e003f */
[----:B------:R-:W-:-:S04]  /*1a70*/  USHF.R.U32.HI UR4, URZ, 0x4, UR5 ;  /* 0x000000043f047899 */ /* 0x000fc80008011605 */
[----:B------:R-:W-:-:S06]  /*1a80*/  UIMAD UR6, UR4, -0x16, UR6 ;  /* 0xffffffea040678a4 */ /* 0x000fcc000f8e0206 */
[----:B------:R-:W-:-:S04]  /*1a90*/  IMAD.U32 R3, RZ, RZ, UR6 ;  /* 0x00000006ff037e24 */ /* 0x000fc8000f8e00ff */
[----:B------:R-:W-:-:S04]  /*1aa0*/  IMAD R0, R3, 0x8, R6 ;  /* 0x0000000803007824 */ /* 0x000fc800078e0206 */
[----:B------:R-:W-:-:S05]  /*1ab0*/  VIADD R0, R0, 0xb0 ;  /* 0x000000b000007836 */ /* 0x000fca0000000000 */
[----:B------:R-:W-:-:S04]  /*1ac0*/  PRMT R0, RZ, 0x654, R0 ;  /* 0x00000654ff007816 */ /* 0x000fc80000000000 */
[----:B------:R2:W-:Y:S01]  /*1ad0*/  SYNCS.ARRIVE.TRANS64.RED.A1T0 RZ, [R0+URZ], RZ ;  /* 0x000000ff00ff79a7 */ /* 0x0005e2000810043f */
[----:B------:R-:W-:Y:S05]  /*1ae0*/  @P0 BRA `(.L_x_27) ;  /* 0x0000000000040947 */ /* 0x000fea0003800000 */
[----:B------:R-:W-:Y:S01]  /*1af0*/  BPT.TRAP 0x1 ;  /* 0x000000040000795c */ /* 0x000fe20000300000 */
.L_x_27:
[----:B------:R-:W3:Y:S01]  /*1b00*/  LDC R6, c[0x0][0x288] ;  /* 0x0000a200ff067b82 */ /* 0x000ee20000000800 */
[--C-:B--2---:R-:W-:Y:S01]  /*1b10*/  SHF.R.U32.HI R0, RZ, 0x2, R18.reuse ;  /* 0x00000002ff007819 */ /* 0x104fe20000011612 */
[----:B------:R-:W-:Y:S01]  /*1b20*/  IMAD.SHL.U32 R91, R91, 0x40, RZ ;  /* 0x000000405b5b7824 */ /* 0x000fe200078e00ff */
[----:B01----:R-:W-:Y:S01]  /*1b30*/  LOP3.LUT R4, R18, 0x60, RZ, 0xc0, !PT ;  /* 0x0000006012047812 */ /* 0x003fe200078ec0ff */
[----:B------:R-:W-:Y:S01]  /*1b40*/  UIADD3 UR39, UR40, UR39, URZ ;  /* 0x0000002728277290 */ /* 0x000fe2000fffe03f */
[----:B------:R-:W-:Y:S01]  /*1b50*/  SHF.R.U32.HI R5, RZ, 0x7, R18 ;  /* 0x00000007ff057819 */ /* 0x000fe20000011612 */
[----:B------:R-:W-:Y:S01]  /*1b60*/  IMAD.SHL.U32 R9, R90, 0x100, RZ ;  /* 0x000001005a097824 */ /* 0x000fe200078e00ff */
[----:B------:R-:W-:Y:S01]  /*1b70*/  LOP3.LUT R3, R0, 0x7, RZ, 0xc0, !PT ;  /* 0x0000000700037812 */ /* 0x000fe200078ec0ff */
[----:B------:R-:W-:Y:S01]  /*1b80*/  UISETP.GT.U32.AND UP0, UPT, UR39, 0x15, UPT ;  /* 0x000000152700788c */ /* 0x000fe2000bf04070 */
[----:B------:R-:W-:Y:S01]  /*1b90*/  SHF.R.U32.HI R8, RZ, 0x1, R4 ;  /* 0x00000001ff087819 */ /* 0x000fe20000011604 */
[C---:B------:R-:W-:Y:S01]  /*1ba0*/  IMAD.SHL.U32 R14, R18.reuse, 0x2, RZ ;  /* 0x00000002120e7824 */ /* 0x040fe200078e00ff */
[----:B------:R-:W-:Y:S01]  /*1bb0*/  LOP3.LUT R0, R5, 0x1, RZ, 0xc0, !PT ;  /* 0x0000000105007812 */ /* 0x000fe200078ec0ff */
[----:B------:R-:W-:Y:S01]  /*1bc0*/  ULDC UR7, c[0x0][0x284] ;  /* 0x0000a10000077ab9 */ /* 0x000fe20000000800 */
[----:B------:R-:W-:Y:S01]  /*1bd0*/  IADD3 R5, RZ, -R8, -R3 ;  /* 0x80000008ff057210 */ /* 0x000fe20007ffe803 */
[----:B------:R-:W-:Y:S01]  /*1be0*/  UISETP.LT.U32.AND UP0, UPT, UR40, 0x16, UP0 ;  /* 0x000000162800788c */ /* 0x000fe20008701070 */
[----:B------:R-:W-:Y:S01]  /*1bf0*/  LOP3.LUT R4, R18, 0x3, RZ, 0xc0, !PT ;  /* 0x0000000312047812 */ /* 0x000fe200078ec0ff */
[----:B------:R-:W-:Y:S01]  /*1c00*/  UISETP.GE.U32.AND UP1, UPT, UR40, 0x16, UPT ;  /* 0x000000162800788c */ /* 0x000fe2000bf26070 */
[----:B------:R-:W-:Y:S01]  /*1c10*/  SHF.R.S32.HI R94, RZ, 0x1f, R89 ;  /* 0x0000001fff5e7819 */ /* 0x000fe20000011459 */
[C---:B------:R-:W-:Y:S01]  /*1c20*/  IMAD.SHL.U32 R10, R0.reuse, 0x40, RZ ;  /* 0x00000040000a7824 */ /* 0x040fe200078e00ff */
[C---:B------:R-:W-:Y:S01]  /*1c30*/  LOP3.LUT R14, R91.reuse, 0x6, R14, 0xf8, !PT ;  /* 0x000000065b0e7812 */ /* 0x040fe200078ef80e */
[----:B------:R-:W-:Y:S01]  /*1c40*/  IMAD R100, R0, -0x40, R5 ;  /* 0xffffffc000647824 */ /* 0x000fe200078e0205 */
[----:B------:R-:W-:Y:S01]  /*1c50*/  ULDC.64 UR8, c[0x0][0x5d0] ;  /* 0x0001740000087ab9 */ /* 0x000fe20000000a00 */
[----:B------:R-:W-:Y:S01]  /*1c60*/  UIMAD.WIDE.U32 UR4, UR39, -0x45d1745d, URZ ;  /* 0xba2e8ba3270478a5 */ /* 0x000fe2000f8e003f */
[----:B------:R-:W-:Y:S01]  /*1c70*/  SHF.R.S32.HI R15, RZ, 0x1f, R14 ;  /* 0x0000001fff0f7819 */ /* 0x000fe2000001140e */
[----:B------:R-:W-:Y:S01]  /*1c80*/  USEL UR6, URZ, 0x1, !UP0 ;  /* 0x000000013f067887 */ /* 0x000fe2000c000000 */
[----:B---3--:R-:W-:Y:S01]  /*1c90*/  ISETP.GE.AND P0, PT, R91, R6, PT ;  /* 0x000000065b00720c */ /* 0x008fe20003f06270 */
[----:B------:R-:W-:Y:S01]  /*1ca0*/  IMAD R0, R4, -0x2, R6 ;  /* 0xfffffffe04007824 */ /* 0x000fe200078e0206 */
[----:B------:R-:W-:Y:S01]  /*1cb0*/  USHF.R.U32.HI UR4, URZ, 0x4, UR5 ;  /* 0x000000043f047899 */ /* 0x000fe20008011605 */
[----:B------:R-:W-:Y:S01]  /*1cc0*/  IMAD R6, R94, UR8, RZ ;  /* 0x000000085e067c24 */ /* 0x000fe2000f8e02ff */
[----:B------:R-:W-:Y:S01]  /*1cd0*/  ISETP.GE.OR P0, PT, R9, UR7, P0 ;  /* 0x0000000709007c0c */ /* 0x000fe20008706670 */
[----:B------:R-:W-:Y:S01]  /*1ce0*/  IMAD.WIDE R4, R90, 0x100, RZ ;  /* 0x000001005a047825 */ /* 0x000fe200078e02ff */
[----:B------:R-:W-:Y:S01]  /*1cf0*/  ULOP3.LUT UR38, UR38, UR6, URZ, 0x3c, !UPT ;  /* 0x0000000626267292 */ /* 0x000fe2000f8e3c3f */
[----:B------:R-:W-:Y:S01]  /*1d00*/  LOP3.LUT R3, R10, 0x40, R3, 0xe2, !PT ;  /* 0x000000400a037812 */ /* 0x000fe200078ee203 */
[----:B------:R-:W-:Y:S01]  /*1d10*/  UIMAD UR39, UR4, -0x16, UR39 ;  /* 0xffffffea042778a4 */ /* 0x000fe2000f8e0227 */
[C---:B------:R-:W-:Y:S01]  /*1d20*/  IMAD R11, R89.reuse, UR9, R6 ;  /* 0x00000009590b7c24 */ /* 0x040fe2000f8e0206 */
[----:B------:R-:W-:Y:S01]  /*1d30*/  @UP1 ULOP3.LUT UR38, UR38, 0x1, UR4, 0x78, !UPT ;  /* 0x0000000126261892 */ /* 0x000fe2000f8e7804 */
[----:B------:R-:W-:Y:S01]  /*1d40*/  IMAD.WIDE.U32 R6, R89, UR8, R14 ;  /* 0x0000000859067c25 */ /* 0x000fe2000f8e000e */
[----:B------:R-:W-:-:S02]  /*1d50*/  IADD3 R100, -R9, UR7, R100 ;  /* 0x0000000709647c10 */ /* 0x000fc4000fffe164 */
[----:B------:R-:W-:Y:S01]  /*1d60*/  LOP3.LUT R103, R4, R3, R8, 0xfe, !PT ;  /* 0x0000000304677212 */ /* 0x000fe200078efe08 */
[----:B------:R-:W-:Y:S02]  /*1d70*/  IMAD.IADD R3, R0, 0x1, -R91 ;  /* 0x0000000100037824 */ /* 0x000fe400078e0a5b */
[----:B------:R-:W-:Y:S02]  /*1d80*/  IMAD.IADD R7, R7, 0x1, R11 ;  /* 0x0000000107077824 */ /* 0x000fe400078e020b */
[----:B------:R-:W-:Y:S01]  /*1d90*/  IMAD.MOV.U32 R0, RZ, RZ, -0x1 ;  /* 0xffffffffff007424 */ /* 0x000fe200078e00ff */
[----:B------:R-:W-:Y:S06]  /*1da0*/  @P0 BRA `(.L_x_29) ;  /* 0x0000003000f40947 */ /* 0x000fec0003800000 */
[----:B------:R-:W0:Y:S01]  /*1db0*/  LDC.64 R20, c[0x0][0x5c8] ;  /* 0x00017200ff147b82 */ /* 0x000e220000000a00 */
[----:B------:R-:W-:Y:S01]  /*1dc0*/  ULDC.64 UR4, c[0x0][0x5c0] ;  /* 0x0001700000047ab9 */ /* 0x000fe20000000a00 */
[----:B------:R-:W-:Y:S01]  /*1dd0*/  BSSY B0, `(.L_x_29) ;  /* 0x000033a000007945 */ /* 0x000fe20003800000 */
[-C--:B0-----:R-:W-:Y:S01]  /*1de0*/  IMAD R8, R5, R20.reuse, RZ ;  /* 0x0000001405087224 */ /* 0x081fe200078e02ff */
[----:B------:R-:W-:Y:S01]  /*1df0*/  SHF.L.U64.HI R13, R20, 0x7, R21 ;  /* 0x00000007140d7819 */ /* 0x000fe20000010215 */
[----:B------:R-:W-:-:S04]  /*1e00*/  IMAD.WIDE.U32 R6, R103, R20, R6 ;  /* 0x0000001467067225 */ /* 0x000fc800078e0006 */
[----:B------:R-:W-:Y:S01]  /*1e10*/  IMAD R9, R103, R21, R8 ;  /* 0x0000001567097224 */ /* 0x000fe200078e0208 */
[----:B------:R-:W-:Y:S01]  /*1e20*/  IADD3 R92, P0, R6, UR4, RZ ;  /* 0x00000004065c7c10 */ /* 0x000fe2000ff1e0ff */
[C---:B------:R-:W-:Y:S02]  /*1e30*/  IMAD.SHL.U32 R11, R20.reuse, 0x80, RZ ;  /* 0x00000080140b7824 */ /* 0x040fe400078e00ff */
[----:B------:R-:W-:Y:S01]  /*1e40*/  IMAD.IADD R9, R7, 0x1, R9 ;  /* 0x0000000107097824 */ /* 0x000fe200078e0209 */
[-C--:B------:R-:W-:Y:S02]  /*1e50*/  LEA R6, P1, R20, R92.reuse, 0x3 ;  /* 0x0000005c14067211 */ /* 0x080fe400078218ff */
[----:B------:R-:W-:Y:S02]  /*1e60*/  IADD3 R8, P2, R11, R92, RZ ;  /* 0x0000005c0b087210 */ /* 0x000fe40007f5e0ff */
[----:B------:R-:W-:Y:S02]  /*1e70*/  IADD3.X R93, R9, UR5, RZ, P0, !PT ;  /* 0x00000005095d7c10 */ /* 0x000fe400087fe4ff */
[----:B-----5:R-:W-:-:S02]  /*1e80*/  ISETP.NE.AND P0, PT, R23, RZ, PT ;  /* 0x000000ff1700720c */ /* 0x020fc40003f05270 */
[----:B------:R-:W-:Y:S01]  /*1e90*/  LEA.HI.X R7, R20, R93, R21, 0x3, P1 ;  /* 0x0000005d14077211 */ /* 0x000fe200008f1c15 */
[----:B------:R-:W-:Y:S01]  /*1ea0*/  IMAD.X R9, R13, 0x1, R93, P2 ;  /* 0x000000010d097824 */ /* 0x000fe200010e065d */
[----:B------:R-:W-:-:S05]  /*1eb0*/  IADD3 R10, P1, R11, R6, RZ ;  /* 0x000000060b0a7210 */ /* 0x000fca0007f3e0ff */
[----:B------:R-:W-:-:S04]  /*1ec0*/  IMAD.X R11, R13, 0x1, R7, P1 ;  /* 0x000000010d0b7824 */ /* 0x000fc800008e0607 */
[----:B------:R-:W-:Y:S05]  /*1ed0*/  @!P0 BRA `(.L_x_30) ;  /* 0x0000002400948947 */ /* 0x000fea0003800000 */
[----:B------:R-:W0:Y:S01]  /*1ee0*/  LDC.64 R90, c[0x0][0x5b0] ;  /* 0x00016c00ff5a7b82 */ /* 0x000e220000000a00 */
[----:B------:R-:W-:Y:S01]  /*1ef0*/  ULDC.64 UR4, c[0x0][0x5b8] ;  /* 0x00016e0000047ab9 */ /* 0x000fe20000000a00 */
[----:B------:R-:W-:Y:S01]  /*1f00*/  ISETP.GE.AND P0, PT, R100, 0x1, PT ;  /* 0x000000016400780c */ /* 0x000fe20003f06270 */
[----:B------:R-:W-:Y:S01]  /*1f10*/  IMAD R20, R94, UR4, RZ ;  /* 0x000000045e147c24 */ /* 0x000fe2000f8e02ff */
[----:B------:R-:W-:Y:S01]  /*1f20*/  BSSY B1, `(.L_x_31) ;  /* 0x0000010000017945 */ /* 0x000fe20003800000 */
[----:B------:R-:W-:Y:S01]  /*1f30*/  IMAD.WIDE.U32 R14, R89, UR4, R14 ;  /* 0x00000004590e7c25 */ /* 0x000fe2000f8e000e */
[----:B------:R-:W-:Y:S02]  /*1f40*/  ISETP.LT.OR P3, PT, R3, 0x1, !P0 ;  /* 0x000000010300780c */ /* 0x000fe40004761670 */
[----:B------:R-:W1:Y:S01]  /*1f50*/  LDC.64 R12, c[0x0][0x5a8] ;  /* 0x00016a00ff0c7b82 */ /* 0x000e620000000a00 */
[----:B------:R-:W-:Y:S02]  /*1f60*/  IMAD R21, R89, UR5, R20 ;  /* 0x0000000559157c24 */ /* 0x000fe4000f8e0214 */
[----:B------:R-:W-:-:S02]  /*1f70*/  IMAD.MOV.U32 R20, RZ, RZ, R14 ;  /* 0x000000ffff147224 */ /* 0x000fc400078e000e */
[----:B------:R-:W-:Y:S02]  /*1f80*/  IMAD.IADD R21, R15, 0x1, R21 ;  /* 0x000000010f157824 */ /* 0x000fe400078e0215 */
[-C--:B0-----:R-:W-:Y:S01]  /*1f90*/  IMAD R96, R5, R90.reuse, RZ ;  /* 0x0000005a05607224 */ /* 0x081fe200078e02ff */
[----:B------:R-:W-:Y:S01]  /*1fa0*/  SHF.L.U64.HI R97, R90, 0x3, R91 ;  /* 0x000000035a617819 */ /* 0x000fe2000001025b */
[----:B------:R-:W-:-:S04]  /*1fb0*/  IMAD.WIDE.U32 R94, R103, R90, R20 ;  /* 0x0000005a675e7225 */ /* 0x000fc800078e0014 */
[----:B------:R-:W-:Y:S01]  /*1fc0*/  IMAD R101, R103, R91, R96 ;  /* 0x0000005b67657224 */ /* 0x000fe200078e0260 */
[----:B-1----:R-:W-:Y:S01]  /*1fd0*/  IADD3 R94, P1, R94, R12, RZ ;  /* 0x0000000c5e5e7210 */ /* 0x002fe20007f3e0ff */
[----:B------:R-:W-:-:S03]  /*1fe0*/  IMAD.SHL.U32 R96, R90, 0x8, RZ ;  /* 0x000000085a607824 */ /* 0x000fc600078e00ff */
[----:B------:R-:W-:Y:S01]  /*1ff0*/  IADD3.X R95, R13, R95, R101, P1, !PT ;  /* 0x0000005f0d5f7210 */ /* 0x000fe20000ffe465 */
[----:B------:R-:W-:Y:S08]  /*2000*/  @P3 BRA `(.L_x_32) ;  /* 0x0000000000043947 */ /* 0x000ff00003800000 */
[----:B------:R0:W5:Y:S02]  /*2010*/  LDG.E.U8 R88, desc[UR36][R94.64] ;  /* 0x000000245e587981 */ /* 0x000164000c1e1100 */
.L_x_32:
[----:B------:R-:W-:Y:S05]  /*2020*/  BSYNC B1 ;  /* 0x0000000000017941 */ /* 0x000fea0003800000 */
.L_x_31:
[----:B-----5:R-:W-:Y:S01]  /*2030*/  LOP3.LUT R89, R88, 0xffff, RZ, 0xc0, !PT ;  /* 0x0000ffff58597812 */ /* 0x020fe200078ec0ff */
[----:B------:R-:W-:Y:S01]  /*2040*/  IMAD.WIDE.U32 R98, R103, R90, R96 ;  /* 0x0000005a67627225 */ /* 0x000fe200078e0060 */
[----:B------:R-:W-:Y:S01]  /*2050*/  ISETP.LT.OR P4, PT, R3, 0x2, !P0 ;  /* 0x000000020300780c */ /* 0x000fe20004781670 */
[----:B------:R-:W-:Y:S01]  /*2060*/  BSSY B1, `(.L_x_33) ;  /* 0x000000e000017945 */ /* 0x000fe20003800000 */
[----:B------:R-:W-:Y:S01]  /*2070*/  PRMT R102, R89, 0x8880, RZ ;  /* 0x0000888059667816 */ /* 0x000fe200000000ff */
[----:B------:R-:W-:Y:S01]  /*2080*/  IMAD.IADD R99, R101, 0x1, R99 ;  /* 0x0000000165637824 */ /* 0x000fe200078e0263 */
[----:B------:R-:W-:Y:S02]  /*2090*/  IADD3 R98, P2, P5, R14, R12, R98 ;  /* 0x0000000c0e627210 */ /* 0x000fe40007d5e062 */
[----:B------:R-:W-:Y:S01]  /*20a0*/  ISETP.GE.AND P1, PT, R100, 0x9, PT ;  /* 0x000000096400780c */ /* 0x000fe20003f26270 */
[----:B------:R-:W-:Y:S01]  /*20b0*/  IMAD R89, R102, R23, RZ ;  /* 0x0000001766597224 */ /* 0x000fe200078e02ff */
[----:B------:R-:W-:-:S02]  /*20c0*/  IADD3.X R99, R21, R13, R99, P2, P5 ;  /* 0x0000000d15637210 */ /* 0x000fc400017ea463 */
[----:B------:R-:W-:Y:S01]  /*20d0*/  ISETP.LT.OR P2, PT, R3, 0x1, !P1 ;  /* 0x000000010300780c */ /* 0x000fe20004f41670 */
[----:B------:R-:W-:-:S05]  /*20e0*/  @!P3 IMAD R101, R56, R22, R89 ;  /* 0x000000163865b224 */ /* 0x000fca00078e0259 */
[----:B------:R1:W-:Y:S01]  /*20f0*/  @!P3 STG.E.U8 desc[UR36][R92.64], R101 ;  /* 0x000000655c00b986 */ /* 0x0003e2000c101124 */
[----:B------:R-:W-:Y:S06]  /*2100*/  @P4 BRA `(.L_x_34) ;  /* 0x00000000000c4947 */ /* 0x000fec0003800000 */
[----:B------:R-:W2:Y:S02]  /*2110*/  LDG.E.U8 R88, desc[UR36][R94.64+0x1] ;  /* 0x000001245e587981 */ /* 0x000ea4000c1e1100 */
[----:B--2---:R-:W-:-:S05]  /*2120*/  PRMT R56, R88, 0x8880, RZ ;  /* 0x0000888058387816 */ /* 0x004fca00000000ff */
[----:B------:R-:W-:-:S07]  /*2130*/  IMAD R89, R56, R23, RZ ;  /* 0x0000001738597224 */ /* 0x000fce00078e02ff */
.L_x_34:
[----:B------:R-:W-:Y:S05]  /*2140*/  BSYNC B1 ;  /* 0x0000000000017941 */ /* 0x000fea0003800000 */
.L_x_33:
[----:B------:R-:W-:Y:S01]  /*2150*/  @!P4 IMAD R57, R57, R22, R89 ;  /* 0x000000163939c224 */ /* 0x000fe200078e0259 */
[----:B------:R-:W-:Y:S04]  /*2160*/  BSSY B1, `(.L_x_35) ;  /* 0x0000006000017945 */ /* 0x000fe80003800000 */
[----:B------:R2:W-:Y:S01]  /*2170*/  @!P4 STG.E.U8 desc[UR36][R92.64+0x1], R57 ;  /* 0x000001395c00c986 */ /* 0x0005e2000c101124 */
[----:B------:R-:W-:Y:S05]  /*2180*/  @P2 BRA `(.L_x_36) ;  /* 0x00000000000c2947 */ /* 0x000fea0003800000 */
[----:B------:R-:W3:Y:S02]  /*2190*/  LDG.E.U8 R88, desc[UR36][R98.64] ;  /* 0x0000002462587981 */ /* 0x000ee4000c1e1100 */
[----:B---3--:R-:W-:-:S05]  /*21a0*/  PRMT R56, R88, 0x8880, RZ ;  /* 0x0000888058387816 */ /* 0x008fca00000000ff */
[----:B------:R-:W-:-:S07]  /*21b0*/  IMAD R89, R56, R23, RZ ;  /* 0x0000001738597224 */ /* 0x000fce00078e02ff */
.L_x_36:
[----:B------:R-:W-:Y:S05]  /*21c0*/  BSYNC B1 ;  /* 0x0000000000017941 */ /* 0x000fea0003800000 */
.L_x_35:
[C---:B------:R-:W-:Y:S01]  /*21d0*/  ISETP.LT.OR P4, PT, R3.reuse, 0x2, !P1 ;  /* 0x000000020300780c */ /* 0x040fe20004f81670 */
[----:B--2---:R-:W-:Y:S01]  /*21e0*/  @!P2 IMAD R57, R58, R22, R89 ;  /* 0x000000163a39a224 */ /* 0x004fe200078e0259 */
[----:B------:R-:W-:Y:S01]  /*21f0*/  BSSY B1, `(.L_x_37) ;  /* 0x0000009000017945 */ /* 0x000fe20003800000 */
[C---:B------:R-:W-:Y:S02]  /*2200*/  ISETP.LT.OR P3, PT, R3.reuse, 0x9, !P0 ;  /* 0x000000090300780c */ /* 0x040fe40004761670 */
[C---:B------:R-:W-:Y:S01]  /*2210*/  ISETP.LT.OR P5, PT, R3.reuse, 0xa, !P0 ;  /* 0x0000000a0300780c */ /* 0x040fe200047a1670 */
[----:B------:R2:W-:Y:S01]  /*2220*/  @!P2 STG.E.U8 desc[UR36][R6.64], R57 ;  /* 0x000000390600a986 */ /* 0x0005e2000c101124 */
[----:B------:R-:W-:-:S06]  /*2230*/  ISETP.LT.OR P2, PT, R3, 0x9, !P1 ;  /* 0x000000090300780c */ /* 0x000fcc0004f41670 */
[----:B------:R-:W-:Y:S07]  /*2240*/  @P4 BRA `(.L_x_38) ;  /* 0x00000000000c4947 */ /* 0x000fee0003800000 */
[----:B------:R-:W3:Y:S02]  /*2250*/  LDG.E.U8 R88, desc[UR36][R98.64+0x1] ;  /* 0x0000012462587981 */ /* 0x000ee4000c1e1100 */
[----:B---3--:R-:W-:-:S05]  /*2260*/  PRMT R56, R88, 0x8880, RZ ;  /* 0x0000888058387816 */ /* 0x008fca00000000ff */
[----:B------:R-:W-:-:S07]  /*2270*/  IMAD R89, R56, R23, RZ ;  /* 0x0000001738597224 */ /* 0x000fce00078e02ff */
.L_x_38:
[----:B------:R-:W-:Y:S05]  /*2280*/  BSYNC B1 ;  /* 0x0000000000017941 */ /* 0x000fea0003800000 */
.L_x_37:
[----:B------:R-:W-:Y:S01]  /*2290*/  @!P4 IMAD R59, R59, R22, R89 ;  /* 0x000000163b3bc224 */ /* 0x000fe200078e0259 */
[----:B------:R-:W-:Y:S04]  /*22a0*/  BSSY B1, `(.L_x_39) ;  /* 0x0000006000017945 */ /* 0x000fe80003800000 */
[----:B------:R3:W-:Y:S01]  /*22b0*/  @!P4 STG.E.U8 desc[UR36][R6.64+0x1], R59 ;  /* 0x0000013b0600c986 */ /* 0x0007e2000c101124 */
[----:B------:R-:W-:Y:S05]  /*22c0*/  @P3 BRA `(.L_x_40) ;  /* 0x00000000000c3947 */ /* 0x000fea0003800000 */
[----:B------:R-:W4:Y:S02]  /*22d0*/  LDG.E.U8 R88, desc[UR36][R94.64+0x8] ;  /* 0x000008245e587981 */ /* 0x000f24000c1e1100 */
[----:B----4-:R-:W-:-:S05]  /*22e0*/  PRMT R56, R88, 0x8880, RZ ;  /* 0x0000888058387816 */ /* 0x010fca00000000ff */
[----:B------:R-:W-:-:S07]  /*22f0*/  IMAD R89, R56, R23, RZ ;  /* 0x0000001738597224 */ /* 0x000fce00078e02ff */
.L_x_40:
[----:B------:R-:W-:Y:S05]  /*2300*/  BSYNC B1 ;  /* 0x0000000000017941 */ /* 0x000fea0003800000 */
.L_x_39:
[----:B--2---:R-:W-:Y:S01]  /*2310*/  @!P3 IMAD R57, R60, R22, R89 ;  /* 0x000000163c39b224 */ /* 0x004fe200078e0259 */
[----:B------:R-:W-:Y:S04]  /*2320*/  BSSY B1, `(.L_x_41) ;  /* 0x0000006000017945 */ /* 0x000fe80003800000 */
[----:B------:R2:W-:Y:S01]  /*2330*/  @!P3 STG.E.U8 desc[UR36][R92.64+0x8], R57 ;  /* 0x000008395c00b986 */ /* 0x0005e2000c101124 */
[----:B------:R-:W-:Y:S05]  /*2340*/  @P5 BRA `(.L_x_42) ;  /* 0x00000000000c5947 */ /* 0x000fea0003800000 */
[----:B------:R-:W4:Y:S02]  /*2350*/  LDG.E.U8 R88, desc[UR36][R94.64+0x9] ;  /* 0x000009245e587981 */ /* 0x000f24000c1e1100 */
[----:B----4-:R-:W-:-:S05]  /*2360*/  PRMT R56, R88, 0x8880, RZ ;  /* 0x0000888058387816 */ /* 0x010fca00000000ff */
[----:B------:R-:W-:-:S07]  /*2370*/  IMAD R89, R56, R23, RZ ;  /* 0x0000001738597224 */ /* 0x000fce00078e02ff */
.L_x_42:
[----:B------:R-:W-:Y:S05]  /*2380*/  BSYNC B1 ;  /* 0x0000000000017941 */ /* 0x000fea0003800000 */
.L_x_41:
[----:B------:R-:W-:Y:S01]  /*2390*/  @!P5 IMAD R61, R61, R22, R89 ;  /* 0x000000163d3dd224 */ /* 0x000fe200078e0259 */
[----:B------:R-:W-:Y:S04]  /*23a0*/  BSSY B1, `(.L_x_43) ;  /* 0x0000006000017945 */ /* 0x000fe80003800000 */
[----:B------:R4:W-:Y:S01]  /*23b0*/  @!P5 STG.E.U8 desc[UR36][R92.64+0x9], R61 ;  /* 0x0000093d5c00d986 */ /* 0x0009e2000c101124 */
[----:B------:R-:W-:Y:S05]  /*23c0*/  @P2 BRA `(.L_x_44) ;  /* 0x00000000000c2947 */ /* 0x000fea0003800000 */
[----:B------:R-:W5:Y:S02]  /*23d0*/  LDG.E.U8 R88, desc[UR36][R98.64+0x8] ;  /* 0x0000082462587981 */ /* 0x000f64000c1e1100 */
[----:B-----5:R-:W-:-:S05]  /*23e0*/  PRMT R56, R88, 0x8880, RZ ;  /* 0x0000888058387816 */ /* 0x020fca00000000ff */
[----:B------:R-:W-:-:S07]  /*23f0*/  IMAD R89, R56, R23, RZ ;  /* 0x0000001738597224 */ /* 0x000fce00078e02ff */
.L_x_44:
[----:B------:R-:W-:Y:S05]  /*2400*/  BSYNC B1 ;  /* 0x0000000000017941 */ /* 0x000fea0003800000 */
.L_x_43:
        /* <DEDUP_REMOVED lines=8> */
[----:B------:R-:W5:Y:S02]  /*2490*/  LDG.E.U8 R88, desc[UR36][R98.64+0x9] ;  /* 0x0000092462587981 */ /* 0x000f64000c1e1100 */
[----:B-----5:R-:W-:-:S05]  /*24a0*/  PRMT R56, R88, 0x8880, RZ ;  /* 0x0000888058387816 */ /* 0x020fca00000000ff */
[----:B------:R-:W-:-:S07]  /*24b0*/  IMAD R89, R56, R23, RZ ;  /* 0x0000001738597224 */ /* 0x000fce00078e02ff */
.L_x_46:
[----:B------:R-:W-:Y:S05]  /*24c0*/  BSYNC B1 ;  /* 0x0000000000017941 */ /* 0x000fea0003800000 */
.L_x_45:
[----:B------:R-:W-:Y:S01]  /*24d0*/  @!P4 IMAD R63, R63, R22, R89 ;  /* 0x000000163f3fc224 */ /* 0x000fe200078e0259 */
[----:B------:R-:W-:Y:S04]  /*24e0*/  BSSY B1, `(.L_x_47) ;  /* 0x0000006000017945 */ /* 0x000fe80003800000 */
[----:B------:R0:W-:Y:S01]  /*24f0*/  @!P4 STG.E.U8 desc[UR36][R6.64+0x9], R63 ;  /* 0x0000093f0600c986 */ /* 0x0001e2000c101124 */
[----:B------:R-:W-:Y:S05]  /*2500*/  @P3 BRA `(.L_x_48) ;  /* 0x00000000000c3947 */ /* 0x000fea0003800000 */
[----:B------:R-:W5:Y:S02]  /*2510*/  LDG.E.U8 R88, desc[UR36][R94.64+0x10] ;  /* 0x000010245e587981 */ /* 0x000f64000c1e1100 */
[----:B-----5:R-:W-:-:S05]  /*2520*/  PRMT R56, R88, 0x8880, RZ ;  /* 0x0000888058387816 */ /* 0x020fca00000000ff */
[----:B------:R-:W-:-:S07]  /*2530*/  IMAD R89, R56, R23, RZ ;  /* 0x0000001738597224 */ /* 0x000fce00078e02ff */
.L_x_48:
[----:B------:R-:W-:Y:S05]  /*2540*/  BSYNC B1 ;  /* 0x0000000000017941 */ /* 0x000fea0003800000 */
.L_x_47:
[----:B--2---:R-:W-:Y:S01]  /*2550*/  @!P3 IMAD R57, R64, R22, R89 ;  /* 0x000000164039b224 */ /* 0x004fe200078e0259 */
[----:B------:R-:W-:Y:S04]  /*2560*/  BSSY B1, `(.L_x_49) ;  /* 0x0000006000017945 */ /* 0x000fe80003800000 */
[----:B------:R2:W-:Y:S01]  /*2570*/  @!P3 STG.E.U8 desc[UR36][R92.64+0x10], R57 ;  /* 0x000010395c00b986 */ /* 0x0005e2000c101124 */
[----:B------:R-:W-:Y:S05]  /*2580*/  @P5 BRA `(.L_x_50) ;  /* 0x00000000000c5947 */ /* 0x000fea0003800000 */
[----:B------:R-:W5:Y:S02]  /*2590*/  LDG.E.U8 R88, desc[UR36][R94.64+0x11] ;  /* 0x000011245e587981 */ /* 0x000f64000c1e1100 */
[----:B-----5:R-:W-:-:S05]  /*25a0*/  PRMT R56, R88, 0x8880, RZ ;  /* 0x0000888058387816 */ /* 0x020fca00000000ff */
[----:B------:R-:W-:-:S07]  /*25b0*/  IMAD R89, R56, R23, RZ ;  /* 0x0000001738597224 */ /* 0x000fce00078e02ff */
.L_x_50:
[----:B------:R-:W-:Y:S05]  /*25c0*/  BSYNC B1 ;  /* 0x0000000000017941 */ /* 0x000fea0003800000 */
.L_x_49:
[----:B------:R-:W-:Y:S01]  /*25d0*/  @!P5 IMAD R65, R65, R22, R89 ;  /* 0x000000164141d224 */ /* 0x000fe200078e0259 */
[----:B------:R-:W-:Y:S04]  /*25e0*/  BSSY B1, `(.L_x_51) ;  /* 0x0000006000017945 */ /* 0x000fe80003800000 */
[----:B------:R0:W-:Y:S01]  /*25f0*/  @!P5 STG.E.U8 desc[UR36][R92.64+0x11], R65 ;  /* 0x000011415c00d986 */ /* 0x0001e2000c101124 */
[----:B------:R-:W-:Y:S05]  /*2600*/  @P2 BRA `(.L_x_52) ;  /* 0x00000000000c2947 */ /* 0x000fea0003800000 */
[----:B------:R-:W5:Y:S02]  /*2610*/  LDG.E.U8 R88, desc[UR36][R98.64+0x10] ;  /* 0x0000102462587981 */ /* 0x000f64000c1e1100 */
[----:B-----5:R-:W-:-:S05]  /*2620*/  PRMT R56, R88, 0x8880, RZ ;  /* 0x0000888058387816 */ /* 0x020fca00000000ff */
[----:B------:R-:W-:-:S07]  /*2630*/  IMAD R89, R56, R23, RZ ;  /* 0x0000001738597224 */ /* 0x000fce00078e02ff */
.L_x_52:
[----:B------:R-:W-:Y:S05]  /*2640*/  BSYNC B1 ;  /* 0x0000000000017941 */ /* 0x000fea0003800000 */
.L_x_51:
        /* <DEDUP_REMOVED lines=11> */
.L_x_54:
[----:B------:R-:W-:Y:S05]  /*2700*/  BSYNC B1 ;  /* 0x0000000000017941 */ /* 0x000fea0003800000 */
.L_x_53:
[----:B------:R-:W-:Y:S01]  /*2710*/  @!P4 IMAD R67, R67, R22, R89 ;  /* 0x000000164343c224 */ /* 0x000fe200078e0259 */
[----:B------:R-:W-:Y:S04]  /*2720*/  BSSY B1, `(.L_x_55) ;  /* 0x0000006000017945 */ /* 0x000fe80003800000 */
[----:B------:R0:W-:Y:S01]  /*2730*/  @!P4 STG.E.U8 desc[UR36][R6.64+0x11], R67 ;  /* 0x000011430600c986 */ /* 0x0001e2000c101124 */
[----:B------:R-:W-:Y:S05]  /*2740*/  @P3 BRA `(.L_x_56) ;  /* 0x00000000000c3947 */ /* 0x000fea0003800000 */
[----:B------:R-:W5:Y:S02]  /*2750*/  LDG.E.U8 R88, desc[UR36][R94.64+0x18] ;  /* 0x000018245e587981 */ /* 0x000f64000c1e1100 */
[----:B-----5:R-:W-:-:S05]  /*2760*/  PRMT R56, R88, 0x8880, RZ ;  /* 0x0000888058387816 */ /* 0x020fca00000000ff */
[----:B------:R-:W-:-:S07]  /*2770*/  IMAD R89, R56, R23, RZ ;  /* 0x0000001738597224 */ /* 0x000fce00078e02ff */
.L_x_56:
[----:B------:R-:W-:Y:S05]  /*2780*/  BSYNC B1 ;  /* 0x0000000000017941 */ /* 0x000fea0003800000 */
.L_x_55:
[----:B--2---:R-:W-:Y:S01]  /*2790*/  @!P3 IMAD R57, R68, R22, R89 ;  /* 0x000000164439b224 */ /* 0x004fe200078e0259 */
[----:B------:R-:W-:Y:S04]  /*27a0*/  BSSY B1, `(.L_x_57) ;  /* 0x0000006000017945 */ /* 0x000fe80003800000 */
[----:B------:R2:W-:Y:S01]  /*27b0*/  @!P3 STG.E.U8 desc[UR36][R92.64+0x18], R57 ;  /* 0x000018395c00b986 */ /* 0x0005e2000c101124 */
[----:B------:R-:W-:Y:S05]  /*27c0*/  @P5 BRA `(.L_x_58) ;  /* 0x00000000000c5947 */ /* 0x000fea0003800000 */
[----:B------:R-:W5:Y:S02]  /*27d0*/  LDG.E.U8 R88, desc[UR36][R94.64+0x19] ;  /* 0x000019245e587981 */ /* 0x000f64000c1e1100 */
[----:B-----5:R-:W-:-:S05]  /*27e0*/  PRMT R56, R88, 0x8880, RZ ;  /* 0x0000888058387816 */ /* 0x020fca00000000ff */
[----:B------:R-:W-:-:S07]  /*27f0*/  IMAD R89, R56, R23, RZ ;  /* 0x0000001738597224 */ /* 0x000fce00078e02ff */
.L_x_58:
[----:B------:R-:W-:Y:S05]  /*2800*/  BSYNC B1 ;  /* 0x0000000000017941 */ /* 0x000fea0003800000 */
.L_x_57:
[----:B------:R-:W-:Y:S01]  /*2810*/  @!P5 IMAD R69, R69, R22, R89 ;  /* 0x000000164545d224 */ /* 0x000fe200078e0259 */
[----:B------:R-:W-:Y:S04]  /*2820*/  BSSY B1, `(.L_x_59) ;  /* 0x0000006000017945 */ /* 0x000fe80003800000 */
[----:B------:R0:W-:Y:S01]  /*2830*/  @!P5 STG.E.U8 desc[UR36][R92.64+0x19], R69 ;  /* 0x000019455c00d986 */ /* 0x0001e2000c101124 */
[----:B------:R-:W-:Y:S05]  /*2840*/  @P2 BRA `(.L_x_60) ;  /* 0x00000000000c2947 */ /* 0x000fea0003800000 */
[----:B------:R-:W5:Y:S02]  /*2850*/  LDG.E.U8 R88, desc[UR36][R98.64+0x18] ;  /* 0x0000182462587981 */ /* 0x000f64000c1e1100 */
[----:B-----5:R-:W-:-:S05]  /*2860*/  PRMT R56, R88, 0x8880, RZ ;  /* 0x0000888058387816 */ /* 0x020fca00000000ff */
[----:B------:R-:W-:-:S07]  /*2870*/  IMAD R89, R56, R23, RZ ;  /* 0x0000001738597224 */ /* 0x000fce00078e02ff */
.L_x_60:
[----:B------:R-:W-:Y:S05]  /*2880*/  BSYNC B1 ;  /* 0x0000000000017941 */ /* 0x000fea0003800000 */
.L_x_59:
        /* <DEDUP_REMOVED lines=11> */
.L_x_62:
[----:B------:R-:W-:Y:S05]  /*2940*/  BSYNC B1 ;  /* 0x0000000000017941 */ /* 0x000fea0003800000 */
.L_x_61:
[----:B------:R-:W-:Y:S01]  /*2950*/  @!P4 IMAD R71, R71, R22, R89 ;  /* 0x000000164747c224 */ /* 0x000fe200078e0259 */
[----:B------:R-:W-:Y:S04]  /*2960*/  BSSY B1, `(.L_x_63) ;  /* 0x0000006000017945 */ /* 0x000fe80003800000 */
[----:B------:R0:W-:Y:S01]  /*2970*/  @!P4 STG.E.U8 desc[UR36][R6.64+0x19], R71 ;  /* 0x000019470600c986 */ /* 0x0001e2000c101124 */
[----:B------:R-:W-:Y:S05]  /*2980*/  @P3 BRA `(.L_x_64) ;  /* 0x00000000000c3947 */ /* 0x000fea0003800000 */
[----:B------:R-:W5:Y:S02]  /*2990*/  LDG.E.U8 R88, desc[UR36][R94.64+0x20] ;  /* 0x000020245e587981 */ /* 0x000f64000c1e1100 */
[----:B-----5:R-:W-:-:S05]  /*29a0*/  PRMT R56, R88, 0x8880, RZ ;  /* 0x0000888058387816 */ /* 0x020fca00000000ff */
[----:B------:R-:W-:-:S07]  /*29b0*/  IMAD R89, R56, R23, RZ ;  /* 0x0000001738597224 */ /* 0x000fce00078e02ff */
.L_x_64:
[----:B------:R-:W-:Y:S05]  /*29c0*/  BSYNC B1 ;  /* 0x0000000000017941 */ /* 0x000fea0003800000 */
.L_x_63:
[----:B--2---:R-:W-:Y:S01]  /*29d0*/  @!P3 IMAD R57, R72, R22, R89 ;  /* 0x000000164839b224 */ /* 0x004fe200078e0259 */
[----:B------:R-:W-:Y:S04]  /*29e0*/  BSSY B1, `(.L_x_65) ;  /* 0x0000006000017945 */ /* 0x000fe80003800000 */
[----:B------:R2:W-:Y:S01]  /*29f0*/  @!P3 STG.E.U8 desc[UR36][R92.64+0x20], R57 ;  /* 0x000020395c00b986 */ /* 0x0005e2000c101124 */
[----:B------:R-:W-:Y:S05]  /*2a00*/  @P5 BRA `(.L_x_66) ;  /* 0x00000000000c5947 */ /* 0x000fea0003800000 */
[----:B------:R-:W5:Y:S02]  /*2a10*/  LDG.E.U8 R88, desc[UR36][R94.64+0x21] ;  /* 0x000021245e587981 */ /* 0x000f64000c1e1100 */
[----:B-----5:R-:W-:-:S05]  /*2a20*/  PRMT R56, R88, 0x8880, RZ ;  /* 0x0000888058387816 */ /* 0x020fca00000000ff */
[----:B------:R-:W-:-:S07]  /*2a30*/  IMAD R89, R56, R23, RZ ;  /* 0x0000001738597224 */ /* 0x000fce00078e02ff */
.L_x_66:
[----:B------:R-:W-:Y:S05]  /*2a40*/  BSYNC B1 ;  /* 0x0000000000017941 */ /* 0x000fea0003800000 */
.L_x_65:
[----:B------:R-:W-:Y:S01]  /*2a50*/  @!P5 IMAD R73, R73, R22, R89 ;  /* 0x000000164949d224 */ /* 0x000fe200078e0259 */
[----:B------:R-:W-:Y:S04]  /*2a60*/  BSSY B1, `(.L_x_67) ;  /* 0x0000006000017945 */ /* 0x000fe80003800000 */
[----:B------:R0:W-:Y:S01]  /*2a70*/  @!P5 STG.E.U8 desc[UR36][R92.64+0x21], R73 ;  /* 0x000021495c00d986 */ /* 0x0001e2000c101124 */
[----:B------:R-:W-:Y:S05]  /*2a80*/  @P2 BRA `(.L_x_68) ;  /* 0x00000000000c2947 */ /* 0x000fea0003800000 */
[----:B------:R-:W5:Y:S02]  /*2a90*/  LDG.E.U8 R88, desc[UR36][R98.64+0x20] ;  /* 0x0000202462587981 */ /* 0x000f64000c1e1100 */
[----:B-----5:R-:W-:-:S05]  /*2aa0*/  PRMT R56, R88, 0x8880, RZ ;  /* 0x0000888058387816 */ /* 0x020fca00000000ff */
[----:B------:R-:W-:-:S07]  /*2ab0*/  IMAD R89, R56, R23, RZ ;  /* 0x0000001738597224 */ /* 0x000fce00078e02ff */
.L_x_68:
[----:B------:R-:W-:Y:S05]  /*2ac0*/  BSYNC B1 ;  /* 0x0000000000017941 */ /* 0x000fea0003800000 */
.L_x_67:
        /* <DEDUP_REMOVED lines=11> */
.L_x_70:
[----:B------:R-:W-:Y:S05]  /*2b80*/  BSYNC B1 ;  /* 0x0000000000017941 */ /* 0x000fea0003800000 */
.L_x_69:
[----:B------:R-:W-:Y:S01]  /*2b90*/  @!P4 IMAD R75, R75, R22, R89 ;  /* 0x000000164b4bc224 */ /* 0x000fe200078e0259 */
[----:B------:R-:W-:Y:S04]  /*2ba0*/  BSSY B1, `(.L_x_71) ;  /* 0x0000006000017945 */ /* 0x000fe80003800000 */
[----:B------:R0:W-:Y:S01]  /*2bb0*/  @!P4 STG.E.U8 desc[UR36][R6.64+0x21], R75 ;  /* 0x0000214b0600c986 */ /* 0x0001e2000c101124 */
[----:B------:R-:W-:Y:S05]  /*2bc0*/  @P3 BRA `(.L_x_72) ;  /* 0x00000000000c3947 */ /* 0x000fea0003800000 */
[----:B------:R-:W5:Y:S02]  /*2bd0*/  LDG.E.U8 R88, desc[UR36][R94.64+0x28] ;  /* 0x000028245e587981 */ /* 0x000f64000c1e1100 */
[----:B-----5:R-:W-:-:S05]  /*2be0*/  PRMT R56, R88, 0x8880, RZ ;  /* 0x0000888058387816 */ /* 0x020fca00000000ff */
[----:B------:R-:W-:-:S07]  /*2bf0*/  IMAD R89, R56, R23, RZ ;  /* 0x0000001738597224 */ /* 0x000fce00078e02ff */
.L_x_72:
[----:B------:R-:W-:Y:S05]  /*2c00*/  BSYNC B1 ;  /* 0x0000000000017941 */ /* 0x000fea0003800000 */
.L_x_71:
[----:B--2---:R-:W-:Y:S01]  /*2c10*/  @!P3 IMAD R57, R76, R22, R89 ;  /* 0x000000164c39b224 */ /* 0x004fe200078e0259 */
[----:B------:R-:W-:Y:S04]  /*2c20*/  BSSY B1, `(.L_x_73) ;  /* 0x0000006000017945 */ /* 0x000fe80003800000 */
[----:B------:R2:W-:Y:S01]  /*2c30*/  @!P3 STG.E.U8 desc[UR36][R92.64+0x28], R57 ;  /* 0x000028395c00b986 */ /* 0x0005e2000c101124 */
[----:B------:R-:W-:Y:S05]  /*2c40*/  @P5 BRA `(.L_x_74) ;  /* 0x00000000000c5947 */ /* 0x000fea0003800000 */
[----:B------:R-:W5:Y:S02]  /*2c50*/  LDG.E.U8 R88, desc[UR36][R94.64+0x29] ;  /* 0x000029245e587981 */ /* 0x000f64000c1e1100 */
[----:B-----5:R-:W-:-:S05]  /*2c60*/  PRMT R56, R88, 0x8880, RZ ;  /* 0x0000888058387816 */ /* 0x020fca00000000ff */
[----:B------:R-:W-:-:S07]  /*2c70*/  IMAD R89, R56, R23, RZ ;  /* 0x0000001738597224 */ /* 0x000fce00078e02ff */
.L_x_74:
[----:B------:R-:W-:Y:S05]  /*2c80*/  BSYNC B1 ;  /* 0x0000000000017941 */ /* 0x000fea0003800000 */
.L_x_73:
[----:B------:R-:W-:Y:S01]  /*2c90*/  @!P5 IMAD R77, R77, R22, R89 ;  /* 0x000000164d4dd224 */ /* 0x000fe200078e0259 */
[----:B------:R-:W-:Y:S04]  /*2ca0*/  BSSY B1, `(.L_x_75) ;  /* 0x0000006000017945 */ /* 0x000fe80003800000 */
[----:B------:R0:W-:Y:S01]  /*2cb0*/  @!P5 STG.E.U8 desc[UR36][R92.64+0x29], R77 ;  /* 0x0000294d5c00d986 */ /* 0x0001e2000c101124 */
[----:B------:R-:W-:Y:S05]  /*2cc0*/  @P2 BRA `(.L_x_76) ;  /* 0x00000000000c2947 */ /* 0x000fea0003800000 */
[----:B------:R-:W5:Y:S02]  /*2cd0*/  LDG.E.U8 R88, desc[UR36][R98.64+0x28] ;  /* 0x0000282462587981 */ /* 0x000f64000c1e1100 */
[----:B-----5:R-:W-:-:S05]  /*2ce0*/  PRMT R56, R88, 0x8880, RZ ;  /* 0x0000888058387816 */ /* 0x020fca00000000ff */
[----:B------:R-:W-:-:S07]  /*2cf0*/  IMAD R89, R56, R23, RZ ;  /* 0x0000001738597224 */ /* 0x000fce00078e02ff */
.L_x_76:
[----:B------:R-:W-:Y:S05]  /*2d00*/  BSYNC B1 ;  /* 0x0000000000017941 */ /* 0x000fea0003800000 */
.L_x_75:
        /* <DEDUP_REMOVED lines=11> */
.L_x_78:
[----:B------:R-:W-:Y:S05]  /*2dc0*/  BSYNC B1 ;  /* 0x0000000000017941 */ /* 0x000fea0003800000 */
.L_x_77:
[----:B------:R-:W-:Y:S01]  /*2dd0*/  @!P4 IMAD R79, R79, R22, R89 ;  /* 0x000000164f4fc224 */ /* 0x000fe200078e0259 */
[----:B------:R-:W-:Y:S04]  /*2de0*/  BSSY B1, `(.L_x_79) ;  /* 0x0000006000017945 */ /* 0x000fe80003800000 */
[----:B------:R0:W-:Y:S01]  /*2df0*/  @!P4 STG.E.U8 desc[UR36][R6.64+0x29], R79 ;  /* 0x0000294f0600c986 */ /* 0x0001e2000c101124 */
[----:B------:R-:W-:Y:S05]  /*2e00*/  @P3 BRA `(.L_x_80) ;  /* 0x00000000000c3947 */ /* 0x000fea0003800000 */
[----:B------:R-:W5:Y:S02]  /*2e10*/  LDG.E.U8 R88, desc[UR36][R94.64+0x30] ;  /* 0x000030245e587981 */ /* 0x000f64000c1e1100 */
[----:B-----5:R-:W-:-:S05]  /*2e20*/  PRMT R56, R88, 0x8880, RZ ;  /* 0x0000888058387816 */ /* 0x020fca00000000ff */
[----:B------:R-:W-:-:S07]  /*2e30*/  IMAD R89, R56, R23, RZ ;  /* 0x0000001738597224 */ /* 0x000fce00078e02ff */
.L_x_80:
[----:B------:R-:W-:Y:S05]  /*2e40*/  BSYNC B1 ;  /* 0x0000000000017941 */ /* 0x000fea0003800000 */
.L_x_79:
[----:B--2---:R-:W-:Y:S01]  /*2e50*/  @!P3 IMAD R57, R80, R22, R89 ;  /* 0x000000165039b224 */ /* 0x004fe200078e0259 */
[----:B------:R-:W-:Y:S04]  /*2e60*/  BSSY B1, `(.L_x_81) ;  /* 0x0000006000017945 */ /* 0x000fe80003800000 */
[----:B------:R2:W-:Y:S01]  /*2e70*/  @!P3 STG.E.U8 desc[UR36][R92.64+0x30], R57 ;  /* 0x000030395c00b986 */ /* 0x0005e2000c101124 */
[----:B------:R-:W-:Y:S05]  /*2e80*/  @P5 BRA `(.L_x_82) ;  /* 0x00000000000c5947 */ /* 0x000fea0003800000 */
[----:B------:R-:W5:Y:S02]  /*2e90*/  LDG.E.U8 R88, desc[UR36][R94.64+0x31] ;  /* 0x000031245e587981 */ /* 0x000f64000c1e1100 */
[----:B-----5:R-:W-:-:S05]  /*2ea0*/  PRMT R56, R88, 0x8880, RZ ;  /* 0x0000888058387816 */ /* 0x020fca00000000ff */
[----:B------:R-:W-:-:S07]  /*2eb0*/  IMAD R89, R56, R23, RZ ;  /* 0x0000001738597224 */ /* 0x000fce00078e02ff */
.L_x_82:
[----:B------:R-:W-:Y:S05]  /*2ec0*/  BSYNC B1 ;  /* 0x0000000000017941 */ /* 0x000fea0003800000 */
.L_x_81:
[----:B------:R-:W-:Y:S01]  /*2ed0*/  @!P5 IMAD R81, R81, R22, R89 ;  /* 0x000000165151d224 */ /* 0x000fe200078e0259 */
[----:B------:R-:W-:Y:S04]  /*2ee0*/  BSSY B1, `(.L_x_83) ;  /* 0x0000006000017945 */ /* 0x000fe80003800000 */
[----:B------:R0:W-:Y:S01]  /*2ef0*/  @!P5 STG.E.U8 desc[UR36][R92.64+0x31], R81 ;  /* 0x000031515c00d986 */ /* 0x0001e2000c101124 */
[----:B------:R-:W-:Y:S05]  /*2f00*/  @P2 BRA `(.L_x_84) ;  /* 0x00000000000c2947 */ /* 0x000fea0003800000 */
[----:B------:R-:W5:Y:S02]  /*2f10*/  LDG.E.U8 R88, desc[UR36][R98.64+0x30] ;  /* 0x0000302462587981 */ /* 0x000f64000c1e1100 */
[----:B-----5:R-:W-:-:S05]  /*2f20*/  PRMT R56, R88, 0x8880, RZ ;  /* 0x0000888058387816 */ /* 0x020fca00000000ff */
[----:B------:R-:W-:-:S07]  /*2f30*/  IMAD R89, R56, R23, RZ ;  /* 0x0000001738597224 */ /* 0x000fce00078e02ff */
.L_x_84:
[----:B------:R-:W-:Y:S05]  /*2f40*/  BSYNC B1 ;  /* 0x0000000000017941 */ /* 0x000fea0003800000 */
.L_x_83:
[C---:B------:R-:W-:Y:S01]  /*2f50*/  ISETP.LT.OR P4, PT, R3.reuse, 0x32, !P1 ;  /* 0x000000320300780c */ /* 0x040fe20004f81670 */
[----:B--2---:R-:W-:Y:S01]  /*2f60*/  @!P2 IMAD R57, R82, R22, R89 ;  /* 0x000000165239a224 */ /* 0x004fe200078e0259 */
[----:B------:R-:W-:Y:S01]  /*2f70*/  BSSY B1, `(.L_x_85) ;  /* 0x000000b000017945 */ /* 0x000fe20003800000 */
[----:B------:R-:W-:Y:S02]  /*2f80*/  ISETP.LT.OR P3, PT, R3, 0x39, !P0 ;  /* 0x000000390300780c */ /* 0x000fe40004761670 */
[----:B------:R-:W-:Y:S01]  /*2f90*/  IADD3 R103, P5, R103, 0x80, RZ ;  /* 0x0000008067677810 */ /* 0x000fe20007fbe0ff */
[----:B------:R2:W-:Y:S01]  /*2fa0*/  @!P2 STG.E.U8 desc[UR36][R6.64+0x30], R57 ;  /* 0x000030390600a986 */ /* 0x0005e2000c101124 */
[C---:B------:R-:W-:Y:S02]  /*2fb0*/  ISETP.LT.OR P2, PT, R3.reuse, 0x39, !P1 ;  /* 0x000000390300780c */ /* 0x040fe40004f41670 */
[C---:B------:R-:W-:Y:S02]  /*2fc0*/  ISETP.LT.OR P0, PT, R3.reuse, 0x3a, !P0 ;  /* 0x0000003a0300780c */ /* 0x040fe40004701670 */
[----:B------:R-:W-:-:S02]  /*2fd0*/  ISETP.LT.OR P1, PT, R3, 0x3a, !P1 ;  /* 0x0000003a0300780c */ /* 0x000fc40004f21670 */
[----:B------:R-:W-:Y:S11]  /*2fe0*/  @P4 BRA `(.L_x_86) ;  /* 0x00000000000c4947 */ /* 0x000ff60003800000 */
[----:B------:R-:W5:Y:S02]  /*2ff0*/  LDG.E.U8 R88, desc[UR36][R98.64+0x31] ;  /* 0x0000312462587981 */ /* 0x000f64000c1e1100 */
[----:B-----5:R-:W-:-:S05]  /*3000*/  PRMT R56, R88, 0x8880, RZ ;  /* 0x0000888058387816 */ /* 0x020fca00000000ff */
[----:B------:R-:W-:-:S07]  /*3010*/  IMAD R89, R56, R23, RZ ;  /* 0x0000001738597224 */ /* 0x000fce00078e02ff */
.L_x_86:
[----:B------:R-:W-:Y:S05]  /*3020*/  BSYNC B1 ;  /* 0x0000000000017941 */ /* 0x000fea0003800000 */
.L_x_85:
[----:B------:R-:W-:Y:S01]  /*3030*/  @!P4 IMAD R83, R83, R22, R89 ;  /* 0x000000165353c224 */ /* 0x000fe200078e0259 */
[----:B------:R-:W-:Y:S04]  /*3040*/  BSSY B1, `(.L_x_87) ;  /* 0x0000006000017945 */ /* 0x000fe80003800000 */
[----:B------:R0:W-:Y:S01]  /*3050*/  @!P4 STG.E.U8 desc[UR36][R6.64+0x31], R83 ;  /* 0x000031530600c986 */ /* 0x0001e2000c101124 */
[----:B------:R-:W-:Y:S05]  /*3060*/  @P3 BRA `(.L_x_88) ;  /* 0x00000000000c3947 */ /* 0x000fea0003800000 */
[----:B------:R-:W5:Y:S02]  /*3070*/  LDG.E.U8 R88, desc[UR36][R94.64+0x38] ;  /* 0x000038245e587981 */ /* 0x000f64000c1e1100 */
[----:B-----5:R-:W-:-:S05]  /*3080*/  PRMT R56, R88, 0x8880, RZ ;  /* 0x0000888058387816 */ /* 0x020fca00000000ff */
[----:B------:R-:W-:-:S07]  /*3090*/  IMAD R89, R56, R23, RZ ;  /* 0x0000001738597224 */ /* 0x000fce00078e02ff */
.L_x_88:
[----:B------:R-:W-:Y:S05]  /*30a0*/  BSYNC B1 ;  /* 0x0000000000017941 */ /* 0x000fea0003800000 */
.L_x_87:
[----:B--2---:R-:W-:Y:S01]  /*30b0*/  @!P3 IMAD R57, R84, R22, R89 ;  /* 0x000000165439b224 */ /* 0x004fe200078e0259 */
[----:B------:R-:W-:Y:S01]  /*30c0*/  BSSY B1, `(.L_x_89) ;  /* 0x0000007000017945 */ /* 0x000fe20003800000 */
[----:B------:R-:W-:-:S03]  /*30d0*/  IMAD.X R5, RZ, RZ, R5, P5 ;  /* 0x000000ffff057224 */ /* 0x000fc600028e0605 */
[----:B------:R2:W-:Y:S01]  /*30e0*/  @!P3 STG.E.U8 desc[UR36][R92.64+0x38], R57 ;  /* 0x000038395c00b986 */ /* 0x0005e2000c101124 */
[----:B------:R-:W-:Y:S05]  /*30f0*/  @P0 BRA `(.L_x_90) ;  /* 0x00000000000c0947 */ /* 0x000fea0003800000 */
[----:B------:R-:W5:Y:S02]  /*3100*/  LDG.E.U8 R88, desc[UR36][R94.64+0x39] ;  /* 0x000039245e587981 */ /* 0x000f64000c1e1100 */
[----:B-----5:R-:W-:-:S05]  /*3110*/  PRMT R4, R88, 0x8880, RZ ;  /* 0x0000888058047816 */ /* 0x020fca00000000ff */
[----:B------:R-:W-:-:S07]  /*3120*/  IMAD R89, R4, R23, RZ ;  /* 0x0000001704597224 */ /* 0x000fce00078e02ff */
.L_x_90:
[----:B------:R-:W-:Y:S05]  /*3130*/  BSYNC B1 ;  /* 0x0000000000017941 */ /* 0x000fea0003800000 */
.L_x_89:
[----:B------:R-:W-:Y:S01]  /*3140*/  @!P0 IMAD R85, R85, R22, R89 ;  /* 0x0000001655558224 */ /* 0x000fe200078e0259 */
[----:B------:R-:W-:Y:S01]  /*3150*/  BSSY B1, `(.L_x_91) ;  /* 0x0000007000017945 */ /* 0x000fe20003800000 */
[----:B------:R-:W-:-:S03]  /*3160*/  IMAD R56, R5, R90, RZ ;  /* 0x0000005a05387224 */ /* 0x000fc600078e02ff */
[----:B------:R0:W-:Y:S01]  /*3170*/  @!P0 STG.E.U8 desc[UR36][R92.64+0x39], R85 ;  /* 0x000039555c008986 */ /* 0x0001e2000c101124 */
[----:B------:R-:W-:Y:S05]  /*3180*/  @P2 BRA `(.L_x_92) ;  /* 0x00000000000c2947 */ /* 0x000fea0003800000 */
[----:B------:R-:W5:Y:S02]  /*3190*/  LDG.E.U8 R88, desc[UR36][R98.64+0x38] ;  /* 0x0000382462587981 */ /* 0x000f64000c1e1100 */
[----:B-----5:R-:W-:-:S05]  /*31a0*/  PRMT R4, R88, 0x8880, RZ ;  /* 0x0000888058047816 */ /* 0x020fca00000000ff */
[----:B------:R-:W-:-:S07]  /*31b0*/  IMAD R89, R4, R23, RZ ;  /* 0x0000001704597224 */ /* 0x000fce00078e02ff */
.L_x_92:
[----:B------:R-:W-:Y:S05]  /*31c0*/  BSYNC B1 ;  /* 0x0000000000017941 */ /* 0x000fea0003800000 */
.L_x_91:
[----:B------:R-:W-:Y:S01]  /*31d0*/  @!P2 IMAD R5, R86, R22, R89 ;  /* 0x000000165605a224 */ /* 0x000fe200078e0259 */
[----:B------:R-:W-:Y:S01]  /*31e0*/  BSSY B1, `(.L_x_93) ;  /* 0x0000009000017945 */ /* 0x000fe20003800000 */
[C---:B--2---:R-:W-:Y:S02]  /*31f0*/  IMAD R57, R103.reuse, R91, R56 ;  /* 0x0000005b67397224 */ /* 0x044fe400078e0238 */
[CC--:B------:R-:W-:Y:S01]  /*3200*/  IMAD.WIDE.U32 R96, R103.reuse, R90.reuse, R96 ;  /* 0x0000005a67607225 */ /* 0x0c0fe200078e0060 */
[----:B------:R2:W-:Y:S03]  /*3210*/  @!P2 STG.E.U8 desc[UR36][R6.64+0x38], R5 ;  /* 0x000038050600a986 */ /* 0x0005e6000c101124 */
[----:B------:R-:W-:Y:S01]  /*3220*/  IMAD.WIDE.U32 R90, R103, R90, R20 ;  /* 0x0000005a675a7225 */ /* 0x000fe200078e0014 */
[----:B------:R-:W-:Y:S06]  /*3230*/  @P1 BRA `(.L_x_94) ;  /* 0x00000000000c1947 */ /* 0x000fec0003800000 */
[----:B------:R-:W5:Y:S02]  /*3240*/  LDG.E.U8 R88, desc[UR36][R98.64+0x39] ;  /* 0x0000392462587981 */ /* 0x000f64000c1e1100 */
[----:B-----5:R-:W-:-:S05]  /*3250*/  PRMT R4, R88, 0x8880, RZ ;  /* 0x0000888058047816 */ /* 0x020fca00000000ff */
[----:B------:R-:W-:-:S07]  /*3260*/  IMAD R89, R4, R23, RZ ;  /* 0x0000001704597224 */ /* 0x000fce00078e02ff */
.L_x_94:
[----:B------:R-:W-:Y:S05]  /*3270*/  BSYNC B1 ;  /* 0x0000000000017941 */ /* 0x000fea0003800000 */
.L_x_93:
[----:B------:R-:W-:Y:S01]  /*3280*/  @!P1 IMAD R87, R87, R22, R89 ;  /* 0x0000001657579224 */ /* 0x000fe200078e0259 */
[----:B------:R-:W-:Y:S01]  /*3290*/  ISETP.GE.AND P2, PT, R100, 0x81, PT ;  /* 0x000000816400780c */ /* 0x000fe20003f46270 */
[----:B------:R-:W-:Y:S01]  /*32a0*/  BSSY B1, `(.L_x_95) ;  /* 0x000000c000017945 */ /* 0x000fe20003800000 */
[----:B------:R-:W-:Y:S02]  /*32b0*/  IADD3 R4, P5, R90, R12, RZ ;  /* 0x0000000c5a047210 */ /* 0x000fe40007fbe0ff */
[----:B------:R0:W-:Y:S01]  /*32c0*/  @!P1 STG.E.U8 desc[UR36][R6.64+0x39], R87 ;  /* 0x0000395706009986 */ /* 0x0001e2000c101124 */
[----:B------:R-:W-:Y:S02]  /*32d0*/  ISETP.LT.OR P1, PT, R3, 0x1, !P2 ;  /* 0x000000010300780c */ /* 0x000fe40005721670 */
[----:B--2---:R-:W-:Y:S02]  /*32e0*/  IADD3.X R5, R13, R91, R57, P5, !PT ;  /* 0x0000005b0d057210 */ /* 0x004fe40002ffe439 */
[----:B------:R-:W-:-:S02]  /*32f0*/  ISETP.GE.AND P0, PT, R100, 0x89, PT ;  /* 0x000000896400780c */ /* 0x000fc40003f06270 */
[----:B------:R-:W-:Y:S02]  /*3300*/  IADD3 R12, P4, P3, R14, R12, R96 ;  /* 0x0000000c0e0c7210 */ /* 0x000fe40007b9e060 */
[----:B------:R-:W-:-:S05]  /*3310*/  ISETP.LT.OR P5, PT, R3, 0x2, !P2 ;  /* 0x000000020300780c */ /* 0x000fca00057a1670 */
[----:B0-----:R-:W-:Y:S08]  /*3320*/  @P1 BRA `(.L_x_96) ;  /* 0x00000000000c1947 */ /* 0x001ff00003800000 */
[----:B------:R-:W3:Y:S02]  /*3330*/  LDG.E.U8 R88, desc[UR36][R4.64] ;  /* 0x0000002404587981 */ /* 0x000ee4000c1e1100 */
[----:B---3--:R-:W-:-:S05]  /*3340*/  PRMT R6, R88, 0x8880, RZ ;  /* 0x0000888058067816 */ /* 0x008fca00000000ff */
[----:B------:R-:W-:-:S07]  /*3350*/  IMAD R89, R6, R23, RZ ;  /* 0x0000001706597224 */ /* 0x000fce00078e02ff */
.L_x_96:
[----:B------:R-:W-:Y:S05]  /*3360*/  BSYNC B1 ;  /* 0x0000000000017941 */ /* 0x000fea0003800000 */
.L_x_95:
[----:B---3--:R-:W-:Y:S01]  /*3370*/  @!P1 IMAD R7, R24, R22, R89 ;  /* 0x0000001618079224 */ /* 0x008fe200078e0259 */
[----:B------:R-:W-:Y:S01]  /*3380*/  BSSY B1, `(.L_x_97) ;  /* 0x0000007000017945 */ /* 0x000fe20003800000 */
[----:B------:R-:W-:-:S03]  /*3390*/  IMAD.IADD R96, R57, 0x1, R97 ;  /* 0x0000000139607824 */ /* 0x000fc600078e0261 */
[----:B------:R0:W-:Y:S01]  /*33a0*/  @!P1 STG.E.U8 desc[UR36][R8.64], R7 ;  /* 0x0000000708009986 */ /* 0x0001e2000c101124 */
[----:B------:R-:W-:Y:S05]  /*33b0*/  @P5 BRA `(.L_x_98) ;  /* 0x00000000000c5947 */ /* 0x000fea0003800000 */
[----:B------:R-:W2:Y:S02]  /*33c0*/  LDG.E.U8 R88, desc[UR36][R4.64+0x1] ;  /* 0x0000012404587981 */ /* 0x000ea4000c1e1100 */
[----:B--2---:R-:W-:-:S05]  /*33d0*/  PRMT R6, R88, 0x8880, RZ ;  /* 0x0000888058067816 */ /* 0x004fca00000000ff */
[----:B------:R-:W-:-:S07]  /*33e0*/  IMAD R89, R6, R23, RZ ;  /* 0x0000001706597224 */ /* 0x000fce00078e02ff */
.L_x_98:
[----:B------:R-:W-:Y:S05]  /*33f0*/  BSYNC B1 ;  /* 0x0000000000017941 */ /* 0x000fea0003800000 */
.L_x_97:
[----:B------:R-:W-:Y:S01]  /*3400*/  ISETP.LT.OR P1, PT, R3, 0x1, !P0 ;  /* 0x000000010300780c */ /* 0x000fe20004721670 */
[----:B------:R-:W-:Y:S01]  /*3410*/  @!P5 IMAD R25, R25, R22, R89 ;  /* 0x000000161919d224 */ /* 0x000fe200078e0259 */
[----:B------:R-:W-:Y:S01]  /*3420*/  BSSY B1, `(.L_x_99) ;  /* 0x000000a000017945 */ /* 0x000fe20003800000 */
[----:B------:R-:W-:Y:S02]  /*3430*/  IADD3.X R13, R21, R13, R96, P4, P3 ;  /* 0x0000000d150d7210 */ /* 0x000fe400027e6460 */
[C---:B------:R-:W-:Y:S01]  /*3440*/  ISETP.LT.OR P4, PT, R3.reuse, 0x2, !P0 ;  /* 0x000000020300780c */ /* 0x040fe20004781670 */
[----:B------:R2:W-:Y:S01]  /*3450*/  @!P5 STG.E.U8 desc[UR36][R8.64+0x1], R25 ;  /* 0x000001190800d986 */ /* 0x0005e2000c101124 */
[C---:B------:R-:W-:Y:S02]  /*3460*/  ISETP.LT.OR P5, PT, R3.reuse, 0x9, !P2 ;  /* 0x000000090300780c */ /* 0x040fe400057a1670 */
[----:B------:R-:W-:-:S04]  /*3470*/  ISETP.LT.OR P3, PT, R3, 0xa, !P2 ;  /* 0x0000000a0300780c */ /* 0x000fc80005761670 */
[----:B------:R-:W-:Y:S09]  /*3480*/  @P1 BRA `(.L_x_100) ;  /* 0x00000000000c1947 */ /* 0x000ff20003800000 */
[----:B------:R-:W3:Y:S02]  /*3490*/  LDG.E.U8 R88, desc[UR36][R12.64] ;  /* 0x000000240c587981 */ /* 0x000ee4000c1e1100 */
[----:B---3--:R-:W-:-:S05]  /*34a0*/  PRMT R6, R88, 0x8880, RZ ;  /* 0x0000888058067816 */ /* 0x008fca00000000ff */
[----:B------:R-:W-:-:S07]  /*34b0*/  IMAD R89, R6, R23, RZ ;  /* 0x0000001706597224 */ /* 0x000fce00078e02ff */
.L_x_100:
[----:B------:R-:W-:Y:S05]  /*34c0*/  BSYNC B1 ;  /* 0x0000000000017941 */ /* 0x000fea0003800000 */
.L_x_99:
[----:B0-----:R-:W-:Y:S01]  /*34d0*/  @!P1 IMAD R7, R26, R22, R89 ;  /* 0x000000161a079224 */ /* 0x001fe200078e0259 */
[----:B------:R-:W-:Y:S04]  /*34e0*/  BSSY B1, `(.L_x_101) ;  /* 0x0000006000017945 */ /* 0x000fe80003800000 */
[----:B------:R0:W-:Y:S01]  /*34f0*/  @!P1 STG.E.U8 desc[UR36][R10.64], R7 ;  /* 0x000000070a009986 */ /* 0x0001e2000c101124 */
[----:B------:R-:W-:Y:S05]  /*3500*/  @P4 BRA `(.L_x_102) ;  /* 0x00000000000c4947 */ /* 0x000fea0003800000 */
[----:B------:R-:W3:Y:S02]  /*3510*/  LDG.E.U8 R88, desc[UR36][R12.64+0x1] ;  /* 0x000001240c587981 */ /* 0x000ee4000c1e1100 */
[----:B---3--:R-:W-:-:S05]  /*3520*/  PRMT R6, R88, 0x8880, RZ ;  /* 0x0000888058067816 */ /* 0x008fca00000000ff */
[----:B------:R-:W-:-:S07]  /*3530*/  IMAD R89, R6, R23, RZ ;  /* 0x0000001706597224 */ /* 0x000fce00078e02ff */
.L_x_102:
[----:B------:R-:W-:Y:S05]  /*3540*/  BSYNC B1 ;  /* 0x0000000000017941 */ /* 0x000fea0003800000 */
.L_x_101:
[----:B------:R-:W-:Y:S01]  /*3550*/  @!P4 IMAD R27, R27, R22, R89 ;  /* 0x000000161b1bc224 */ /* 0x000fe200078e0259 */
[----:B------:R-:W-:Y:S04]  /*3560*/  BSSY B1, `(.L_x_103) ;  /* 0x0000006000017945 */ /* 0x000fe80003800000 */
[----:B------:R3:W-:Y:S01]  /*3570*/  @!P4 STG.E.U8 desc[UR36][R10.64+0x1], R27 ;  /* 0x0000011b0a00c986 */ /* 0x0007e2000c101124 */
[----:B------:R-:W-:Y:S05]  /*3580*/  @P5 BRA `(.L_x_104) ;  /* 0x00000000000c5947 */ /* 0x000fea0003800000 */
[----:B------:R-:W5:Y:S02]  /*3590*/  LDG.E.U8 R88, desc[UR36][R4.64+0x8] ;  /* 0x0000082404587981 */ /* 0x000f64000c1e1100 */
[----:B-----5:R-:W-:-:S05]  /*35a0*/  PRMT R6, R88, 0x8880, RZ ;  /* 0x0000888058067816 */ /* 0x020fca00000000ff */
[----:B------:R-:W-:-:S07]  /*35b0*/  IMAD R89, R6, R23, RZ ;  /* 0x0000001706597224 */ /* 0x000fce00078e02ff */
.L_x_104:
[----:B------:R-:W-:Y:S05]  /*35c0*/  BSYNC B1 ;  /* 0x0000000000017941 */ /* 0x000fea0003800000 */
.L_x_103:
[----:B0-----:R-:W-:Y:S01]  /*35d0*/  @!P5 IMAD R7, R28, R22, R89 ;  /* 0x000000161c07d224 */ /* 0x001fe200078e0259 */
[----:B------:R-:W-:Y:S04]  /*35e0*/  BSSY B1, `(.L_x_105) ;  /* 0x0000006000017945 */ /* 0x000fe80003800000 */
[----:B------:R0:W-:Y:S01]  /*35f0*/  @!P5 STG.E.U8 desc[UR36][R8.64+0x8], R7 ;  /* 0x000008070800d986 */ /* 0x0001e2000c101124 */
[----:B------:R-:W-:Y:S05]  /*3600*/  @P3 BRA `(.L_x_106) ;  /* 0x00000000000c3947 */ /* 0x000fea0003800000 */
[----:B------:R-:W5:Y:S02]  /*3610*/  LDG.E.U8 R88, desc[UR36][R4.64+0x9] ;  /* 0x0000092404587981 */ /* 0x000f64000c1e1100 */
[----:B-----5:R-:W-:-:S05]  /*3620*/  PRMT R6, R88, 0x8880, RZ ;  /* 0x0000888058067816 */ /* 0x020fca00000000ff */
[----:B------:R-:W-:-:S07]  /*3630*/  IMAD R89, R6, R23, RZ ;  /* 0x0000001706597224 */ /* 0x000fce00078e02ff */
.L_x_106:
[----:B------:R-:W-:Y:S05]  /*3640*/  BSYNC B1 ;  /* 0x0000000000017941 */ /* 0x000fea0003800000 */
.L_x_105:
[----:B------:R-:W-:Y:S01]  /*3650*/  ISETP.LT.OR P5, PT, R3, 0x9, !P0 ;  /* 0x000000090300780c */ /* 0x000fe200047a1670 */
[----:B------:R-:W-:Y:S01]  /*3660*/  @!P3 IMAD R29, R29, R22, R89 ;  /* 0x000000161d1db224 */ /* 0x000fe200078e0259 */
        /* <DEDUP_REMOVED lines=9> */
.L_x_108:
[----:B------:R-:W-:Y:S05]  /*3700*/  BSYNC B1 ;  /* 0x0000000000017941 */ /* 0x000fea0003800000 */
.L_x_107:
[----:B0-----:R-:W-:Y:S01]  /*3710*/  @!P5 IMAD R7, R30, R22, R89 ;  /* 0x000000161e07d224 */ /* 0x001fe200078e0259 */
[----:B------:R-:W-:Y:S04]  /*3720*/  BSSY B1, `(.L_x_109) ;  /* 0x0000006000017945 */ /* 0x000fe80003800000 */
[----:B------:R0:W-:Y:S01]  /*3730*/  @!P5 STG.E.U8 desc[UR36][R10.64+0x8], R7 ;  /* 0x000008070a00d986 */ /* 0x0001e2000c101124 */
[----:B------:R-:W-:Y:S05]  /*3740*/  @P4 BRA `(.L_x_110) ;  /* 0x00000000000c4947 */ /* 0x000fea0003800000 */
[----:B------:R-:W5:Y:S02]  /*3750*/  LDG.E.U8 R88, desc[UR36][R12.64+0x9] ;  /* 0x000009240c587981 */ /* 0x000f64000c1e1100 */
[----:B-----5:R-:W-:-:S05]  /*3760*/  PRMT R6, R88, 0x8880, RZ ;  /* 0x0000888058067816 */ /* 0x020fca00000000ff */
[----:B------:R-:W-:-:S07]  /*3770*/  IMAD R89, R6, R23, RZ ;  /* 0x0000001706597224 */ /* 0x000fce00078e02ff */
.L_x_110:
[----:B------:R-:W-:Y:S05]  /*3780*/  BSYNC B1 ;  /* 0x0000000000017941 */ /* 0x000fea0003800000 */
.L_x_109:
[----:B------:R-:W-:Y:S01]  /*3790*/  @!P4 IMAD R31, R31, R22, R89 ;  /* 0x000000161f1fc224 */ /* 0x000fe200078e0259 */
[----:B------:R-:W-:Y:S04]  /*37a0*/  BSSY B1, `(.L_x_111) ;  /* 0x0000006000017945 */ /* 0x000fe80003800000 */
[----:B------:R0:W-:Y:S01]  /*37b0*/  @!P4 STG.E.U8 desc[UR36][R10.64+0x9], R31 ;  /* 0x0000091f0a00c986 */ /* 0x0001e2000c101124 */
[----:B------:R-:W-:Y:S05]  /*37c0*/  @P3 BRA `(.L_x_112) ;  /* 0x00000000000c3947 */ /* 0x000fea0003800000 */
[----:B------:R-:W5:Y:S02]  /*37d0*/  LDG.E.U8 R88, desc[UR36][R4.64+0x10] ;  /* 0x0000102404587981 */ /* 0x000f64000c1e1100 */
[----:B-----5:R-:W-:-:S05]  /*37e0*/  PRMT R6, R88, 0x8880, RZ ;  /* 0x0000888058067816 */ /* 0x020fca00000000ff */
[----:B------:R-:W-:-:S07]  /*37f0*/  IMAD R89, R6, R23, RZ ;  /* 0x0000001706597224 */ /* 0x000fce00078e02ff */
.L_x_112:
[----:B------:R-:W-:Y:S05]  /*3800*/  BSYNC B1 ;  /* 0x0000000000017941 */ /* 0x000fea0003800000 */
.L_x_111:
[----:B0-----:R-:W-:Y:S01]  /*3810*/  @!P3 IMAD R7, R32, R22, R89 ;  /* 0x000000162007b224 */ /* 0x001fe200078e0259 */
[----:B------:R-:W-:Y:S04]  /*3820*/  BSSY B1, `(.L_x_113) ;  /* 0x0000006000017945 */ /* 0x000fe80003800000 */
[----:B------:R0:W-:Y:S01]  /*3830*/  @!P3 STG.E.U8 desc[UR36][R8.64+0x10], R7 ;  /* 0x000010070800b986 */ /* 0x0001e2000c101124 */
[----:B------:R-:W-:Y:S05]  /*3840*/  @P1 BRA `(.L_x_114) ;  /* 0x00000000000c1947 */ /* 0x000fea0003800000 */
[----:B------:R-:W5:Y:S02]  /*3850*/  LDG.E.U8 R88, desc[UR36][R4.64+0x11] ;  /* 0x0000112404587981 */ /* 0x000f64000c1e1100 */
[----:B-----5:R-:W-:-:S05]  /*3860*/  PRMT R6, R88, 0x8880, RZ ;  /* 0x0000888058067816 */ /* 0x020fca00000000ff */
[----:B------:R-:W-:-:S07]  /*3870*/  IMAD R89, R6, R23, RZ ;  /* 0x0000001706597224 */ /* 0x000fce00078e02ff */
.L_x_114:
[----:B------:R-:W-:Y:S05]  /*3880*/  BSYNC B1 ;  /* 0x0000000000017941 */ /* 0x000fea0003800000 */
.L_x_113:
        /* <DEDUP_REMOVED lines=11> */
.L_x_116:
[----:B------:R-:W-:Y:S05]  /*3940*/  BSYNC B1 ;  /* 0x0000000000017941 */ /* 0x000fea0003800000 */
.L_x_115:
[----:B0-----:R-:W-:Y:S01]  /*3950*/  @!P4 IMAD R7, R34, R22, R89 ;  /* 0x000000162207c224 */ /* 0x001fe200078e0259 */
[----:B------:R-:W-:Y:S04]  /*3960*/  BSSY B1, `(.L_x_117) ;  /* 0x0000006000017945 */ /* 0x000fe80003800000 */
[----:B------:R0:W-:Y:S01]  /*3970*/  @!P4 STG.E.U8 desc[UR36][R10.64+0x10], R7 ;  /* 0x000010070a00c986 */ /* 0x0001e2000c101124 */
[----:B------:R-:W-:Y:S05]  /*3980*/  @P3 BRA `(.L_x_118) ;  /* 0x00000000000c3947 */ /* 0x000fea0003800000 */
[----:B------:R-:W5:Y:S02]  /*3990*/  LDG.E.U8 R88, desc[UR36][R12.64+0x11] ;  /* 0x000011240c587981 */ /* 0x000f64000c1e1100 */
[----:B-----5:R-:W-:-:S05]  /*39a0*/  PRMT R6, R88, 0x8880, RZ ;  /* 0x0000888058067816 */ /* 0x020fca00000000ff */
[----:B------:R-:W-:-:S07]  /*39b0*/  IMAD R89, R6, R23, RZ ;  /* 0x0000001706597224 */ /* 0x000fce00078e02ff */
.L_x_118:
[----:B------:R-:W-:Y:S05]  /*39c0*/  BSYNC B1 ;  /* 0x0000000000017941 */ /* 0x000fea0003800000 */
.L_x_117:
[----:B------:R-:W-:Y:S01]  /*39d0*/  @!P3 IMAD R35, R35, R22, R89 ;  /* 0x000000162323b224 */ /* 0x000fe200078e0259 */
[----:B------:R-:W-:Y:S04]  /*39e0*/  BSSY B1, `(.L_x_119) ;  /* 0x0000006000017945 */ /* 0x000fe80003800000 */
[----:B------:R0:W-:Y:S01]  /*39f0*/  @!P3 STG.E.U8 desc[UR36][R10.64+0x11], R35 ;  /* 0x000011230a00b986 */ /* 0x0001e2000c101124 */
[----:B------:R-:W-:Y:S05]  /*3a00*/  @P5 BRA `(.L_x_120) ;  /* 0x00000000000c5947 */ /* 0x000fea0003800000 */
[----:B------:R-:W5:Y:S02]  /*3a10*/  LDG.E.U8 R88, desc[UR36][R4.64+0x18] ;  /* 0x0000182404587981 */ /* 0x000f64000c1e1100 */
[----:B-----5:R-:W-:-:S05]  /*3a20*/  PRMT R6, R88, 0x8880, RZ ;  /* 0x0000888058067816 */ /* 0x020fca00000000ff */
[----:B------:R-:W-:-:S07]  /*3a30*/  IMAD R89, R6, R23, RZ ;  /* 0x0000001706597224 */ /* 0x000fce00078e02ff */
.L_x_120:
[----:B------:R-:W-:Y:S05]  /*3a40*/  BSYNC B1 ;  /* 0x0000000000017941 */ /* 0x000fea0003800000 */
.L_x_119:
[----:B0-----:R-:W-:Y:S01]  /*3a50*/  @!P5 IMAD R7, R36, R22, R89 ;  /* 0x000000162407d224 */ /* 0x001fe200078e0259 */
[----:B------:R-:W-:Y:S04]  /*3a60*/  BSSY B1, `(.L_x_121) ;  /* 0x0000006000017945 */ /* 0x000fe80003800000 */
[----:B------:R0:W-:Y:S01]  /*3a70*/  @!P5 STG.E.U8 desc[UR36][R8.64+0x18], R7 ;  /* 0x000018070800d986 */ /* 0x0001e2000c101124 */
[----:B------:R-:W-:Y:S05]  /*3a80*/  @P1 BRA `(.L_x_122) ;  /* 0x00000000000c1947 */ /* 0x000fea0003800000 */
[----:B------:R-:W5:Y:S02]  /*3a90*/  LDG.E.U8 R88, desc[UR36][R4.64+0x19] ;  /* 0x0000192404587981 */ /* 0x000f64000c1e1100 */
[----:B-----5:R-:W-:-:S05]  /*3aa0*/  PRMT R6, R88, 0x8880, RZ ;  /* 0x0000888058067816 */ /* 0x020fca00000000ff */
[----:B------:R-:W-:-:S07]  /*3ab0*/  IMAD R89, R6, R23, RZ ;  /* 0x0000001706597224 */ /* 0x000fce00078e02ff */
.L_x_122:
[----:B------:R-:W-:Y:S05]  /*3ac0*/  BSYNC B1 ;  /* 0x0000000000017941 */ /* 0x000fea0003800000 */
.L_x_121:
        /* <DEDUP_REMOVED lines=11> */
.L_x_124:
[----:B------:R-:W-:Y:S05]  /*3b80*/  BSYNC B1 ;  /* 0x0000000000017941 */ /* 0x000fea0003800000 */
.L_x_123:
[----:B0-----:R-:W-:Y:S01]  /*3b90*/  @!P4 IMAD R7, R38, R22, R89 ;  /* 0x000000162607c224 */ /* 0x001fe200078e0259 */
[----:B------:R-:W-:Y:S04]  /*3ba0*/  BSSY B1, `(.L_x_125) ;  /* 0x0000006000017945 */ /* 0x000fe80003800000 */
[----:B------:R0:W-:Y:S01]  /*3bb0*/  @!P4 STG.E.U8 desc[UR36][R10.64+0x18], R7 ;  /* 0x000018070a00c986 */ /* 0x0001e2000c101124 */
[----:B------:R-:W-:Y:S05]  /*3bc0*/  @P3 BRA `(.L_x_126) ;  /* 0x00000000000c3947 */ /* 0x000fea0003800000 */
[----:B------:R-:W5:Y:S02]  /*3bd0*/  LDG.E.U8 R88, desc[UR36][R12.64+0x19] ;  /* 0x000019240c587981 */ /* 0x000f64000c1e1100 */
[----:B-----5:R-:W-:-:S05]  /*3be0*/  PRMT R6, R88, 0x8880, RZ ;  /* 0x0000888058067816 */ /* 0x020fca00000000ff */
[----:B------:R-:W-:-:S07]  /*3bf0*/  IMAD R89, R6, R23, RZ ;  /* 0x0000001706597224 */ /* 0x000fce00078e02ff */
.L_x_126:
[----:B------:R-:W-:Y:S05]  /*3c00*/  BSYNC B1 ;  /* 0x0000000000017941 */ /* 0x000fea0003800000 */
.L_x_125:
[----:B------:R-:W-:Y:S01]  /*3c10*/  @!P3 IMAD R39, R39, R22, R89 ;  /* 0x000000162727b224 */ /* 0x000fe200078e0259 */
[----:B------:R-:W-:Y:S04]  /*3c20*/  BSSY B1, `(.L_x_127) ;  /* 0x0000006000017945 */ /* 0x000fe80003800000 */
[----:B------:R0:W-:Y:S01]  /*3c30*/  @!P3 STG.E.U8 desc[UR36][R10.64+0x19], R39 ;  /* 0x000019270a00b986 */ /* 0x0001e2000c101124 */
[----:B------:R-:W-:Y:S05]  /*3c40*/  @P5 BRA `(.L_x_128) ;  /* 0x00000000000c5947 */ /* 0x000fea0003800000 */
[----:B------:R-:W5:Y:S02]  /*3c50*/  LDG.E.U8 R88, desc[UR36][R4.64+0x20] ;  /* 0x0000202404587981 */ /* 0x000f64000c1e1100 */
[----:B-----5:R-:W-:-:S05]  /*3c60*/  PRMT R6, R88, 0x8880, RZ ;  /* 0x0000888058067816 */ /* 0x020fca00000000ff */
[----:B------:R-:W-:-:S07]  /*3c70*/  IMAD R89, R6, R23, RZ ;  /* 0x0000001706597224 */ /* 0x000fce00078e02ff */
.L_x_128:
[----:B------:R-:W-:Y:S05]  /*3c80*/  BSYNC B1 ;  /* 0x0000000000017941 */ /* 0x000fea0003800000 */
.L_x_127:
[----:B0-----:R-:W-:Y:S01]  /*3c90*/  @!P5 IMAD R7, R40, R22, R89 ;  /* 0x000000162807d224 */ /* 0x001fe200078e0259 */
[----:B------:R-:W-:Y:S04]  /*3ca0*/  BSSY B1, `(.L_x_129) ;  /* 0x0000006000017945 */ /* 0x000fe80003800000 */
[----:B------:R0:W-:Y:S01]  /*3cb0*/  @!P5 STG.E.U8 desc[UR36][R8.64+0x20], R7 ;  /* 0x000020070800d986 */ /* 0x0001e2000c101124 */
[----:B------:R-:W-:Y:S05]  /*3cc0*/  @P1 BRA `(.L_x_130) ;  /* 0x00000000000c1947 */ /* 0x000fea0003800000 */
[----:B------:R-:W5:Y:S02]  /*3cd0*/  LDG.E.U8 R88, desc[UR36][R4.64+0x21] ;  /* 0x0000212404587981 */ /* 0x000f64000c1e1100 */
[----:B-----5:R-:W-:-:S05]  /*3ce0*/  PRMT R6, R88, 0x8880, RZ ;  /* 0x0000888058067816 */ /* 0x020fca00000000ff */
[----:B------:R-:W-:-:S07]  /*3cf0*/  IMAD R89, R6, R23, RZ ;  /* 0x0000001706597224 */ /* 0x000fce00078e02ff */
.L_x_130:
[----:B------:R-:W-:Y:S05]  /*3d00*/  BSYNC B1 ;  /* 0x0000000000017941 */ /* 0x000fea0003800000 */
.L_x_129:
        /* <DEDUP_REMOVED lines=11> */
.L_x_132:
[----:B------:R-:W-:Y:S05]  /*3dc0*/  BSYNC B1 ;  /* 0x0000000000017941 */ /* 0x000fea0003800000 */
.L_x_131:
[----:B0-----:R-:W-:Y:S01]  /*3dd0*/  @!P4 IMAD R7, R42, R22, R89 ;  /* 0x000000162a07c224 */ /* 0x001fe200078e0259 */
[----:B------:R-:W-:Y:S04]  /*3de0*/  BSSY B1, `(.L_x_133) ;  /* 0x0000006000017945 */ /* 0x000fe80003800000 */
[----:B------:R0:W-:Y:S01]  /*3df0*/  @!P4 STG.E.U8 desc[UR36][R10.64+0x20], R7 ;  /* 0x000020070a00c986 */ /* 0x0001e2000c101124 */
[----:B------:R-:W-:Y:S05]  /*3e00*/  @P3 BRA `(.L_x_134) ;  /* 0x00000000000c3947 */ /* 0x000fea0003800000 */
[----:B------:R-:W5:Y:S02]  /*3e10*/  LDG.E.U8 R88, desc[UR36][R12.64+0x21] ;  /* 0x000021240c587981 */ /* 0x000f64000c1e1100 */
[----:B-----5:R-:W-:-:S05]  /*3e20*/  PRMT R6, R88, 0x8880, RZ ;  /* 0x0000888058067816 */ /* 0x020fca00000000ff */
[----:B------:R-:W-:-:S07]  /*3e30*/  IMAD R89, R6, R23, RZ ;  /* 0x0000001706597224 */ /* 0x000fce00078e02ff */
.L_x_134:
[----:B------:R-:W-:Y:S05]  /*3e40*/  BSYNC B1 ;  /* 0x0000000000017941 */ /* 0x000fea0003800000 */
.L_x_133:
[----:B------:R-:W-:Y:S01]  /*3e50*/  @!P3 IMAD R43, R43, R22, R89 ;  /* 0x000000162b2bb224 */ /* 0x000fe200078e0259 */
[----:B------:R-:W-:Y:S04]  /*3e60*/  BSSY B1, `(.L_x_135) ;  /* 0x0000006000017945 */ /* 0x000fe80003800000 */
[----:B------:R0:W-:Y:S01]  /*3e70*/  @!P3 STG.E.U8 desc[UR36][R10.64+0x21], R43 ;  /* 0x0000212b0a00b986 */ /* 0x0001e2000c101124 */
[----:B------:R-:W-:Y:S05]  /*3e80*/  @P5 BRA `(.L_x_136) ;  /* 0x00000000000c5947 */ /* 0x000fea0003800000 */
[----:B------:R-:W5:Y:S02]  /*3e90*/  LDG.E.U8 R88, desc[UR36][R4.64+0x28] ;  /* 0x0000282404587981 */ /* 0x000f64000c1e1100 */
[----:B-----5:R-:W-:-:S05]  /*3ea0*/  PRMT R6, R88, 0x8880, RZ ;  /* 0x0000888058067816 */ /* 0x020fca00000000ff */
[----:B------:R-:W-:-:S07]  /*3eb0*/  IMAD R89, R6, R23, RZ ;  /* 0x0000001706597224 */ /* 0x000fce00078e02ff */
.L_x_136:
[----:B------:R-:W-:Y:S05]  /*3ec0*/  BSYNC B1 ;  /* 0x0000000000017941 */ /* 0x000fea0003800000 */
.L_x_135:
[----:B0-----:R-:W-:Y:S01]  /*3ed0*/  @!P5 IMAD R7, R44, R22, R89 ;  /* 0x000000162c07d224 */ /* 0x001fe200078e0259 */
[----:B------:R-:W-:Y:S04]  /*3ee0*/  BSSY B1, `(.L_x_137) ;  /* 0x0000006000017945 */ /* 0x000fe80003800000 */
[----:B------:R0:W-:Y:S01]  /*3ef0*/  @!P5 STG.E.U8 desc[UR36][R8.64+0x28], R7 ;  /* 0x000028070800d986 */ /* 0x0001e2000c101124 */
[----:B------:R-:W-:Y:S05]  /*3f00*/  @P1 BRA `(.L_x_138) ;  /* 0x00000000000c1947 */ /* 0x000fea0003800000 */
[----:B------:R-:W5:Y:S02]  /*3f10*/  LDG.E.U8 R88, desc[UR36][R4.64+0x29] ;  /* 0x0000292404587981 */ /* 0x000f64000c1e1100 */
[----:B-----5:R-:W-:-:S05]  /*3f20*/  PRMT R6, R88, 0x8880, RZ ;  /* 0x0000888058067816 */ /* 0x020fca00000000ff */
[----:B------:R-:W-:-:S07]  /*3f30*/  IMAD R89, R6, R23, RZ ;  /* 0x0000001706597224 */ /* 0x000fce00078e02ff */
.L_x_138:
[----:B------:R-:W-:Y:S05]  /*3f40*/  BSYNC B1 ;  /* 0x0000000000017941 */ /* 0x000fea0003800000 */
.L_x_137:
        /* <DEDUP_REMOVED lines=11> */
.L_x_140:
[----:B------:R-:W-:Y:S05]  /*4000*/  BSYNC B1 ;  /* 0x0000000000017941 */ /* 0x000fea0003800000 */
.L_x_139:
[----:B0-----:R-:W-:Y:S01]  /*4010*/  @!P4 IMAD R7, R46, R22, R89 ;  /* 0x000000162e07c224 */ /* 0x001fe200078e0259 */
[----:B------:R-:W-:Y:S04]  /*4020*/  BSSY B1, `(.L_x_141) ;  /* 0x0000006000017945 */ /* 0x000fe80003800000 */
[----:B------:R0:W-:Y:S01]  /*4030*/  @!P4 STG.E.U8 desc[UR36][R10.64+0x28], R7 ;  /* 0x000028070a00c986 */ /* 0x0001e2000c101124 */
[----:B------:R-:W-:Y:S05]  /*4040*/  @P3 BRA `(.L_x_142) ;  /* 0x00000000000c3947 */ /* 0x000fea0003800000 */
[----:B------:R-:W5:Y:S02]  /*4050*/  LDG.E.U8 R88, desc[UR36][R12.64+0x29] ;  /* 0x000029240c587981 */ /* 0x000f64000c1e1100 */
[----:B-----5:R-:W-:-:S05]  /*4060*/  PRMT R6, R88, 0x8880, RZ ;  /* 0x0000888058067816 */ /* 0x020fca00000000ff */
[----:B------:R-:W-:-:S07]  /*4070*/  IMAD R89, R6, R23, RZ ;  /* 0x0000001706597224 */ /* 0x000fce00078e02ff */
.L_x_142:
[----:B------:R-:W-:Y:S05]  /*4080*/  BSYNC B1 ;  /* 0x0000000000017941 */ /* 0x000fea0003800000 */
.L_x_141:
[----:B------:R-:W-:Y:S01]  /*4090*/  @!P3 IMAD R47, R47, R22, R89 ;  /* 0x000000162f2fb224 */ /* 0x000fe200078e0259 */
[----:B------:R-:W-:Y:S04]  /*40a0*/  BSSY B1, `(.L_x_143) ;  /* 0x0000006000017945 */ /* 0x000fe80003800000 */
[----:B------:R0:W-:Y:S01]  /*40b0*/  @!P3 STG.E.U8 desc[UR36][R10.64+0x29], R47 ;  /* 0x0000292f0a00b986 */ /* 0x0001e2000c101124 */
[----:B------:R-:W-:Y:S05]  /*40c0*/  @P5 BRA `(.L_x_144) ;  /* 0x00000000000c5947 */ /* 0x000fea0003800000 */
[----:B------:R-:W5:Y:S02]  /*40d0*/  LDG.E.U8 R88, desc[UR36][R4.64+0x30] ;  /* 0x0000302404587981 */ /* 0x000f64000c1e1100 */
[----:B-----5:R-:W-:-:S05]  /*40e0*/  PRMT R6, R88, 0x8880, RZ ;  /* 0x0000888058067816 */ /* 0x020fca00000000ff */
[----:B------:R-:W-:-:S07]  /*40f0*/  IMAD R89, R6, R23, RZ ;  /* 0x0000001706597224 */ /* 0x000fce00078e02ff */
.L_x_144:
[----:B------:R-:W-:Y:S05]  /*4100*/  BSYNC B1 ;  /* 0x0000000000017941 */ /* 0x000fea0003800000 */
.L_x_143:
[----:B0-----:R-:W-:Y:S01]  /*4110*/  @!P5 IMAD R7, R48, R22, R89 ;  /* 0x000000163007d224 */ /* 0x001fe200078e0259 */
[----:B------:R-:W-:Y:S04]  /*4120*/  BSSY B1, `(.L_x_145) ;  /* 0x0000006000017945 */ /* 0x000fe80003800000 */
[----:B------:R0:W-:Y:S01]  /*4130*/  @!P5 STG.E.U8 desc[UR36][R8.64+0x30], R7 ;  /* 0x000030070800d986 */ /* 0x0001e2000c101124 */
[----:B------:R-:W-:Y:S05]  /*4140*/  @P1 BRA `(.L_x_146) ;  /* 0x00000000000c1947 */ /* 0x000fea0003800000 */
[----:B------:R-:W5:Y:S02]  /*4150*/  LDG.E.U8 R88, desc[UR36][R4.64+0x31] ;  /* 0x0000312404587981 */ /* 0x000f64000c1e1100 */
[----:B-----5:R-:W-:-:S05]  /*4160*/  PRMT R6, R88, 0x8880, RZ ;  /* 0x0000888058067816 */ /* 0x020fca00000000ff */
[----:B------:R-:W-:-:S07]  /*4170*/  IMAD R89, R6, R23, RZ ;  /* 0x0000001706597224 */ /* 0x000fce00078e02ff */
.L_x_146:
[----:B------:R-:W-:Y:S05]  /*4180*/  BSYNC B1 ;  /* 0x0000000000017941 */ /* 0x000fea0003800000 */
.L_x_145:
[----:B------:R-:W-:Y:S01]  /*4190*/  ISETP.LT.OR P4, PT, R3, 0x31, !P0 ;  /* 0x000000310300780c */ /* 0x000fe20004781670 */
[----:B------:R-:W-:Y:S01]  /*41a0*/  @!P1 IMAD R49, R49, R22, R89 ;  /* 0x0000001631319224 */ /* 0x000fe200078e0259 */
[----:B------:R-:W-:Y:S01]  /*41b0*/  BSSY B1, `(.L_x_147) ;  /* 0x000000a000017945 */ /* 0x000fe20003800000 */
[C---:B------:R-:W-:Y:S02]  /*41c0*/  ISETP.LT.OR P3, PT, R3.reuse, 0x32, !P0 ;  /* 0x000000320300780c */ /* 0x040fe40004761670 */
[C---:B------:R-:W-:Y:S01]  /*41d0*/  ISETP.LT.OR P5, PT, R3.reuse, 0x39, !P0 ;  /* 0x000000390300780c */ /* 0x040fe200047a1670 */
[----:B------:R0:W-:Y:S01]  /*41e0*/  @!P1 STG.E.U8 desc[UR36][R8.64+0x31], R49 ;  /* 0x0000313108009986 */ /* 0x0001e2000c101124 */
[C---:B------:R-:W-:Y:S02]  /*41f0*/  ISETP.LT.OR P1, PT, R3.reuse, 0x39, !P2 ;  /* 0x000000390300780c */ /* 0x040fe40005721670 */
[----:B------:R-:W-:-:S04]  /*4200*/  ISETP.LT.OR P2, PT, R3, 0x3a, !P2 ;  /* 0x0000003a0300780c */ /* 0x000fc80005741670 */
[----:B------:R-:W-:Y:S09]  /*4210*/  @P4 BRA `(.L_x_148) ;  /* 0x00000000000c4947 */ /* 0x000ff20003800000 */
[----:B------:R-:W5:Y:S02]  /*4220*/  LDG.E.U8 R88, desc[UR36][R12.64+0x30] ;  /* 0x000030240c587981 */ /* 0x000f64000c1e1100 */
[----:B-----5:R-:W-:-:S05]  /*4230*/  PRMT R6, R88, 0x8880, RZ ;  /* 0x0000888058067816 */ /* 0x020fca00000000ff */
[----:B------:R-:W-:-:S07]  /*4240*/  IMAD R89, R6, R23, RZ ;  /* 0x0000001706597224 */ /* 0x000fce00078e02ff */
.L_x_148:
[----:B------:R-:W-:Y:S05]  /*4250*/  BSYNC B1 ;  /* 0x0000000000017941 */ /* 0x000fea0003800000 */
.L_x_147:
[----:B0-----:R-:W-:Y:S01]  /*4260*/  @!P4 IMAD R7, R50, R22, R89 ;  /* 0x000000163207c224 */ /* 0x001fe200078e0259 */
[----:B------:R-:W-:Y:S04]  /*4270*/  BSSY B1, `(.L_x_149) ;  /* 0x0000006000017945 */ /* 0x000fe80003800000 */
[----:B------:R0:W-:Y:S01]  /*4280*/  @!P4 STG.E.U8 desc[UR36][R10.64+0x30], R7 ;  /* 0x000030070a00c986 */ /* 0x0001e2000c101124 */
[----:B------:R-:W-:Y:S05]  /*4290*/  @P3 BRA `(.L_x_150) ;  /* 0x00000000000c3947 */ /* 0x000fea0003800000 */
[----:B------:R-:W5:Y:S02]  /*42a0*/  LDG.E.U8 R88, desc[UR36][R12.64+0x31] ;  /* 0x000031240c587981 */ /* 0x000f64000c1e1100 */
[----:B-----5:R-:W-:-:S05]  /*42b0*/  PRMT R6, R88, 0x8880, RZ ;  /* 0x0000888058067816 */ /* 0x020fca00000000ff */
[----:B------:R-:W-:-:S07]  /*42c0*/  IMAD R89, R6, R23, RZ ;  /* 0x0000001706597224 */ /* 0x000fce00078e02ff */
.L_x_150:
[----:B------:R-:W-:Y:S05]  /*42d0*/  BSYNC B1 ;  /* 0x0000000000017941 */ /* 0x000fea0003800000 */
.L_x_149:
[----:B------:R-:W-:Y:S01]  /*42e0*/  @!P3 IMAD R51, R51, R22, R89 ;  /* 0x000000163333b224 */ /* 0x000fe200078e0259 */
[----:B------:R-:W-:Y:S04]  /*42f0*/  BSSY B1, `(.L_x_151) ;  /* 0x0000006000017945 */ /* 0x000fe80003800000 */
[----:B------:R0:W-:Y:S01]  /*4300*/  @!P3 STG.E.U8 desc[UR36][R10.64+0x31], R51 ;  /* 0x000031330a00b986 */ /* 0x0001e2000c101124 */
[----:B------:R-:W-:Y:S05]  /*4310*/  @P1 BRA `(.L_x_152) ;  /* 0x00000000000c1947 */ /* 0x000fea0003800000 */
[----:B------:R-:W5:Y:S02]  /*4320*/  LDG.E.U8 R88, desc[UR36][R4.64+0x38] ;  /* 0x0000382404587981 */ /* 0x000f64000c1e1100 */
[----:B-----5:R-:W-:-:S05]  /*4330*/  PRMT R6, R88, 0x8880, RZ ;  /* 0x0000888058067816 */ /* 0x020fca00000000ff */
[----:B------:R-:W-:-:S07]  /*4340*/  IMAD R89, R6, R23, RZ ;  /* 0x0000001706597224 */ /* 0x000fce00078e02ff */
.L_x_152:
[----:B------:R-:W-:Y:S05]  /*4350*/  BSYNC B1 ;  /* 0x0000000000017941 */ /* 0x000fea0003800000 */
.L_x_151:
[----:B0-----:R-:W-:Y:S01]  /*4360*/  @!P1 IMAD R7, R52, R22, R89 ;  /* 0x0000001634079224 */ /* 0x001fe200078e0259 */
[----:B------:R-:W-:Y:S04]  /*4370*/  BSSY B1, `(.L_x_153) ;  /* 0x0000006000017945 */ /* 0x000fe80003800000 */
[----:B------:R0:W-:Y:S01]  /*4380*/  @!P1 STG.E.U8 desc[UR36][R8.64+0x38], R7 ;  /* 0x0000380708009986 */ /* 0x0001e2000c101124 */
[----:B------:R-:W-:Y:S05]  /*4390*/  @P2 BRA `(.L_x_154) ;  /* 0x00000000000c2947 */ /* 0x000fea0003800000 */
[----:B------:R-:W5:Y:S02]  /*43a0*/  LDG.E.U8 R88, desc[UR36][R4.64+0x39] ;  /* 0x0000392404587981 */ /* 0x000f64000c1e1100 */
[----:B-----5:R-:W-:-:S05]  /*43b0*/  PRMT R6, R88, 0x8880, RZ ;  /* 0x0000888058067816 */ /* 0x020fca00000000ff */
[----:B------:R-:W-:-:S07]  /*43c0*/  IMAD R89, R6, R23, RZ ;  /* 0x0000001706597224 */ /* 0x000fce00078e02ff */
.L_x_154:
[----:B------:R-:W-:Y:S05]  /*43d0*/  BSYNC B1 ;  /* 0x0000000000017941 */ /* 0x000fea0003800000 */
.L_x_153:
[----:B------:R-:W-:Y:S01]  /*43e0*/  @!P2 IMAD R53, R53, R22, R89 ;  /* 0x000000163535a224 */ /* 0x000fe200078e0259 */
[----:B------:R-:W-:Y:S04]  /*43f0*/  BSSY B1, `(.L_x_155) ;  /* 0x0000006000017945 */ /* 0x000fe80003800000 */
[----:B------:R0:W-:Y:S01]  /*4400*/  @!P2 STG.E.U8 desc[UR36][R8.64+0x39], R53 ;  /* 0x000039350800a986 */ /* 0x0001e2000c101124 */
[----:B------:R-:W-:Y:S05]  /*4410*/  @P5 BRA `(.L_x_156) ;  /* 0x00000000000c5947 */ /* 0x000fea0003800000 */
[----:B------:R-:W5:Y:S02]  /*4420*/  LDG.E.U8 R88, desc[UR36][R12.64+0x38] ;  /* 0x000038240c587981 */ /* 0x000f64000c1e1100 */
[----:B-----5:R-:W-:-:S05]  /*4430*/  PRMT R4, R88, 0x8880, RZ ;  /* 0x0000888058047816 */ /* 0x020fca00000000ff */
[----:B------:R-:W-:-:S07]  /*4440*/  IMAD R89, R4, R23, RZ ;  /* 0x0000001704597224 */ /* 0x000fce00078e02ff */
.L_x_156:
[----:B------:R-:W-:Y:S05]  /*4450*/  BSYNC B1 ;  /* 0x0000000000017941 */ /* 0x000fea0003800000 */
.L_x_155:
[----:B------:R-:W-:Y:S01]  /*4460*/  @!P5 IMAD R5, R54, R22, R89 ;  /* 0x000000163605d224 */ /* 0x000fe200078e0259 */
[----:B------:R-:W-:Y:S01]  /*4470*/  ISETP.LT.OR P0, PT, R3, 0x3a, !P0 ;  /* 0x0000003a0300780c */ /* 0x000fe20004701670 */
[----:B------:R-:W-:Y:S03]  /*4480*/  BSSY B1, `(.L_x_157) ;  /* 0x0000006000017945 */ /* 0x000fe60003800000 */
[----:B------:R0:W-:Y:S09]  /*4490*/  @!P5 STG.E.U8 desc[UR36][R10.64+0x38], R5 ;  /* 0x000038050a00d986 */ /* 0x0001f2000c101124 */
[----:B------:R-:W-:Y:S05]  /*44a0*/  @P0 BRA `(.L_x_158) ;  /* 0x00000000000c0947 */ /* 0x000fea0003800000 */
[----:B------:R-:W5:Y:S02]  /*44b0*/  LDG.E.U8 R88, desc[UR36][R12.64+0x39] ;  /* 0x000039240c587981 */ /* 0x000f64000c1e1100 */
[----:B-----5:R-:W-:-:S05]  /*44c0*/  PRMT R4, R88, 0x8880, RZ ;  /* 0x0000888058047816 */ /* 0x020fca00000000ff */
[----:B------:R-:W-:-:S07]  /*44d0*/  IMAD R89, R4, R23, RZ ;  /* 0x0000001704597224 */ /* 0x000fce00078e02ff */
.L_x_158:
[----:B------:R-:W-:Y:S05]  /*44e0*/  BSYNC B1 ;  /* 0x0000000000017941 */ /* 0x000fea0003800000 */
.L_x_157:
[----:B------:R-:W-:Y:S01]  /*44f0*/  IMAD R55, R55, R22, R89 ;  /* 0x0000001637377224 */ /* 0x000fe200078e0259 */
[----:B------:R-:W-:Y:S06]  /*4500*/  @P0 BRA `(.L_x_159) ;  /* 0x0000000c00180947 */ /* 0x000fec0003800000 */
[----:B------:R0:W-:Y:S01]  /*4510*/  STG.E.U8 desc[UR36][R10.64+0x39], R55 ;  /* 0x000039370a007986 */ /* 0x0001e2000c101124 */
[----:B------:R-:W-:Y:S05]  /*4520*/  BRA `(.L_x_159) ;  /* 0x0000000c00107947 */ /* 0x000fea0003800000 */
.L_x_30:
[C---:B------:R-:W-:Y:S02]  /*4530*/  ISETP.GE.AND P2, PT, R100.reuse, 0x1, PT ;  /* 0x000000016400780c */ /* 0x040fe40003f46270 */
[----:B------:R-:W-:Y:S02]  /*4540*/  ISETP.GE.AND P1, PT, R100, 0x9, PT ;  /* 0x000000096400780c */ /* 0x000fe40003f26270 */
[C---:B------:R-:W-:Y:S02]  /*4550*/  ISETP.LT.OR P4, PT, R3.reuse, 0x1, !P2 ;  /* 0x000000010300780c */ /* 0x040fe40005781670 */
[C---:B------:R-:W-:Y:S02]  /*4560*/  ISETP.LT.OR P5, PT, R3.reuse, 0x2, !P2 ;  /* 0x000000020300780c */ /* 0x040fe400057a1670 */
[C---:B------:R-:W-:Y:S02]  /*4570*/  ISETP.LT.OR P0, PT, R3.reuse, 0x1, !P1 ;  /* 0x000000010300780c */ /* 0x040fe40004f01670 */
[----:B------:R-:W-:-:S07]  /*4580*/  ISETP.LT.OR P3, PT, R3, 0x2, !P1 ;  /* 0x000000020300780c */ /* 0x000fce0004f61670 */
[-C--:B------:R-:W-:Y:S02]  /*4590*/  @!P4 IMAD R5, R56, R22.reuse, RZ ;  /* 0x000000163805c224 */ /* 0x080fe400078e02ff */
[-C--:B------:R-:W-:Y:S02]  /*45a0*/  @!P5 IMAD R57, R57, R22.reuse, RZ ;  /* 0x000000163939d224 */ /* 0x080fe400078e02ff */
[-C--:B------:R-:W-:Y:S01]  /*45b0*/  @!P0 IMAD R13, R58, R22.reuse, RZ ;  /* 0x000000163a0d8224 */ /* 0x080fe200078e02ff */
[----:B------:R0:W-:Y:S01]  /*45c0*/  @!P4 STG.E.U8 desc[UR36][R92.64], R5 ;  /* 0x000000055c00c986 */ /* 0x0001e2000c101124 */
[----:B------:R-:W-:Y:S01]  /*45d0*/  ISETP.LT.OR P4, PT, R3, 0x9, !P2 ;  /* 0x000000090300780c */ /* 0x000fe20005781670 */
[----:B------:R-:W-:Y:S02]  /*45e0*/  @!P3 IMAD R59, R59, R22, RZ ;  /* 0x000000163b3bb224 */ /* 0x000fe400078e02ff */
[----:B------:R-:W-:Y:S01]  /*45f0*/  @!P5 STG.E.U8 desc[UR36][R92.64+0x1], R57 ;  /* 0x000001395c00d986 */ /* 0x000fe2000c101124 */
[----:B------:R-:W-:-:S03]  /*4600*/  ISETP.LT.OR P5, PT, R3, 0xa, !P2 ;  /* 0x0000000a0300780c */ /* 0x000fc600057a1670 */
[----:B------:R1:W-:Y:S01]  /*4610*/  @!P0 STG.E.U8 desc[UR36][R6.64], R13 ;  /* 0x0000000d06008986 */ /* 0x0003e2000c101124 */
[----:B------:R-:W-:-:S03]  /*4620*/  ISETP.LT.OR P0, PT, R3, 0x9, !P1 ;  /* 0x000000090300780c */ /* 0x000fc60004f01670 */
[----:B------:R-:W-:Y:S01]  /*4630*/  @!P3 STG.E.U8 desc[UR36][R6.64+0x1], R59 ;  /* 0x0000013b0600b986 */ /* 0x000fe2000c101124 */
[----:B------:R-:W-:Y:S01]  /*4640*/  ISETP.LT.OR P3, PT, R3, 0xa, !P1 ;  /* 0x0000000a0300780c */ /* 0x000fe20004f61670 */
[----:B------:R-:W-:-:S04]  /*4650*/  @!P4 IMAD R15, R60, R22, RZ ;  /* 0x000000163c0fc224 */ /* 0x000fc800078e02ff */
[-C--:B------:R-:W-:Y:S01]  /*4660*/  @!P5 IMAD R61, R61, R22.reuse, RZ ;  /* 0x000000163d3dd224 */ /* 0x080fe200078e02ff */
[----:B------:R2:W-:Y:S01]  /*4670*/  @!P4 STG.E.U8 desc[UR36][R92.64+0x8], R15 ;  /* 0x0000080f5c00c986 */ /* 0x0005e2000c101124 */
[C---:B------:R-:W-:Y:S02]  /*4680*/  ISETP.LT.OR P4, PT, R3.reuse, 0x11, !P2 ;  /* 0x000000110300780c */ /* 0x040fe40005781670 */
[-C--:B0-----:R-:W-:Y:S01]  /*4690*/  @!P0 IMAD R5, R62, R22.reuse, RZ ;  /* 0x000000163e058224 */ /* 0x081fe200078e02ff */
[----:B------:R-:W-:Y:S01]  /*46a0*/  @!P5 STG.E.U8 desc[UR36][R92.64+0x9], R61 ;  /* 0x0000093d5c00d986 */ /* 0x000fe2000c101124 */
[----:B------:R-:W-:Y:S02]  /*46b0*/  ISETP.LT.OR P5, PT, R3, 0x12, !P2 ;  /* 0x000000120300780c */ /* 0x000fe400057a1670 */
[----:B------:R-:W-:Y:S01]  /*46c0*/  @!P3 IMAD R63, R63, R22, RZ ;  /* 0x000000163f3fb224 */ /* 0x000fe200078e02ff */
[----:B------:R0:W-:Y:S01]  /*46d0*/  @!P0 STG.E.U8 desc[UR36][R6.64+0x8], R5 ;  /* 0x0000080506008986 */ /* 0x0001e2000c101124 */
[----:B------:R-:W-:-:S03]  /*46e0*/  ISETP.LT.OR P0, PT, R3, 0x11, !P1 ;  /* 0x000000110300780c */ /* 0x000fc60004f01670 */
[----:B------:R-:W-:Y:S01]  /*46f0*/  @!P3 STG.E.U8 desc[UR36][R6.64+0x9], R63 ;  /* 0x0000093f0600b986 */ /* 0x000fe2000c101124 */
[----:B------:R-:W-:Y:S01]  /*4700*/  ISETP.LT.OR P3, PT, R3, 0x12, !P1 ;  /* 0x000000120300780c */ /* 0x000fe20004f61670 */
[----:B-1----:R-:W-:-:S04]  /*4710*/  @!P4 IMAD R13, R64, R22, RZ ;  /* 0x00000016400dc224 */ /* 0x002fc800078e02ff */
[-C--:B------:R-:W-:Y:S01]  /*4720*/  @!P5 IMAD R65, R65, R22.reuse, RZ ;  /* 0x000000164141d224 */ /* 0x080fe200078e02ff */
[----:B------:R1:W-:Y:S01]  /*4730*/  @!P4 STG.E.U8 desc[UR36][R92.64+0x10], R13 ;  /* 0x0000100d5c00c986 */ /* 0x0003e2000c101124 */
[C---:B------:R-:W-:Y:S02]  /*4740*/  ISETP.LT.OR P4, PT, R3.reuse, 0x19, !P2 ;  /* 0x000000190300780c */ /* 0x040fe40005781670 */
[-C--:B--2---:R-:W-:Y:S01]  /*4750*/  @!P0 IMAD R15, R66, R22.reuse, RZ ;  /* 0x00000016420f8224 */ /* 0x084fe200078e02ff */
[----:B------:R-:W-:Y:S01]  /*4760*/  @!P5 STG.E.U8 desc[UR36][R92.64+0x11], R65 ;  /* 0x000011415c00d986 */ /* 0x000fe2000c101124 */
[----:B------:R-:W-:Y:S02]  /*4770*/  ISETP.LT.OR P5, PT, R3, 0x1a, !P2 ;  /* 0x0000001a0300780c */ /* 0x000fe400057a1670 */
[----:B------:R-:W-:Y:S01]  /*4780*/  @!P3 IMAD R67, R67, R22, RZ ;  /* 0x000000164343b224 */ /* 0x000fe200078e02ff */
[----:B------:R2:W-:Y:S01]  /*4790*/  @!P0 STG.E.U8 desc[UR36][R6.64+0x10], R15 ;  /* 0x0000100f06008986 */ /* 0x0005e2000c101124 */
[----:B------:R-:W-:-:S03]  /*47a0*/  ISETP.LT.OR P0, PT, R3, 0x19, !P1 ;  /* 0x000000190300780c */ /* 0x000fc60004f01670 */
[----:B------:R-:W-:Y:S01]  /*47b0*/  @!P3 STG.E.U8 desc[UR36][R6.64+0x11], R67 ;  /* 0x000011430600b986 */ /* 0x000fe2000c101124 */
[----:B------:R-:W-:Y:S01]  /*47c0*/  ISETP.LT.OR P3, PT, R3, 0x1a, !P1 ;  /* 0x0000001a0300780c */ /* 0x000fe20004f61670 */
[----:B0-----:R-:W-:-:S04]  /*47d0*/  @!P4 IMAD R5, R68, R22, RZ ;  /* 0x000000164405c224 */ /* 0x001fc800078e02ff */
[-C--:B------:R-:W-:Y:S01]  /*47e0*/  @!P5 IMAD R69, R69, R22.reuse, RZ ;  /* 0x000000164545d224 */ /* 0x080fe200078e02ff */
[----:B------:R0:W-:Y:S01]  /*47f0*/  @!P4 STG.E.U8 desc[UR36][R92.64+0x18], R5 ;  /* 0x000018055c00c986 */ /* 0x0001e2000c101124 */
[C---:B------:R-:W-:Y:S02]  /*4800*/  ISETP.LT.OR P4, PT, R3.reuse, 0x21, !P2 ;  /* 0x000000210300780c */ /* 0x040fe40005781670 */
[-C--:B-1----:R-:W-:Y:S01]  /*4810*/  @!P0 IMAD R13, R70, R22.reuse, RZ ;  /* 0x00000016460d8224 */ /* 0x082fe200078e02ff */
[----:B------:R-:W-:Y:S01]  /*4820*/  @!P5 STG.E.U8 desc[UR36][R92.64+0x19], R69 ;  /* 0x000019455c00d986 */ /* 0x000fe2000c101124 */
[----:B------:R-:W-:Y:S02]  /*4830*/  ISETP.LT.OR P5, PT, R3, 0x22, !P2 ;  /* 0x000000220300780c */ /* 0x000fe400057a1670 */
[----:B------:R-:W-:Y:S01]  /*4840*/  @!P3 IMAD R71, R71, R22, RZ ;  /* 0x000000164747b224 */ /* 0x000fe200078e02ff */
[----:B------:R1:W-:Y:S01]  /*4850*/  @!P0 STG.E.U8 desc[UR36][R6.64+0x18], R13 ;  /* 0x0000180d06008986 */ /* 0x0003e2000c101124 */
[----:B------:R-:W-:-:S03]  /*4860*/  ISETP.LT.OR P0, PT, R3, 0x21, !P1 ;  /* 0x000000210300780c */ /* 0x000fc60004f01670 */
[----:B------:R-:W-:Y:S01]  /*4870*/  @!P3 STG.E.U8 desc[UR36][R6.64+0x19], R71 ;  /* 0x000019470600b986 */ /* 0x000fe2000c101124 */
[----:B------:R-:W-:Y:S01]  /*4880*/  ISETP.LT.OR P3, PT, R3, 0x22, !P1 ;  /* 0x000000220300780c */ /* 0x000fe20004f61670 */
[----:B--2---:R-:W-:-:S04]  /*4890*/  @!P4 IMAD R15, R72, R22, RZ ;  /* 0x00000016480fc224 */ /* 0x004fc800078e02ff */
        /* <DEDUP_REMOVED lines=32> */
[----:B------:R-:W-:-:S02]  /*4aa0*/  ISETP.GE.AND P0, PT, R100, 0x81, PT ;  /* 0x000000816400780c */ /* 0x000fc40003f06270 */
[C---:B------:R-:W-:Y:S01]  /*4ab0*/  ISETP.LT.OR P5, PT, R3.reuse, 0x39, !P1 ;  /* 0x000000390300780c */ /* 0x040fe20004fa1670 */
[----:B------:R-:W-:Y:S01]  /*4ac0*/  @!P3 STG.E.U8 desc[UR36][R6.64+0x31], R83 ;  /* 0x000031530600b986 */ /* 0x000fe2000c101124 */
[C---:B------:R-:W-:Y:S01]  /*4ad0*/  ISETP.LT.OR P1, PT, R3.reuse, 0x3a, !P1 ;  /* 0x0000003a0300780c */ /* 0x040fe20004f21670 */
[----:B--2---:R-:W-:Y:S01]  /*4ae0*/  @!P4 IMAD R15, R84, R22, RZ ;  /* 0x00000016540fc224 */ /* 0x004fe200078e02ff */
[----:B------:R-:W-:-:S03]  /*4af0*/  ISETP.LT.OR P3, PT, R3, 0x1, !P0 ;  /* 0x000000010300780c */ /* 0x000fc60004761670 */
[----:B------:R-:W-:Y:S01]  /*4b00*/  @!P2 IMAD R85, R85, R22, RZ ;  /* 0x000000165555a224 */ /* 0x000fe200078e02ff */
[----:B------:R-:W-:Y:S01]  /*4b10*/  @!P4 STG.E.U8 desc[UR36][R92.64+0x38], R15 ;  /* 0x0000380f5c00c986 */ /* 0x000fe2000c101124 */
[----:B------:R-:W-:-:S03]  /*4b20*/  ISETP.LT.OR P4, PT, R3, 0x2, !P0 ;  /* 0x000000020300780c */ /* 0x000fc60004781670 */
[----:B------:R-:W-:Y:S01]  /*4b30*/  @!P2 STG.E.U8 desc[UR36][R92.64+0x39], R85 ;  /* 0x000039555c00a986 */ /* 0x000fe2000c101124 */
[-C--:B0-----:R-:W-:Y:S01]  /*4b40*/  @!P5 IMAD R5, R86, R22.reuse, RZ ;  /* 0x000000165605d224 */ /* 0x081fe200078e02ff */
[----:B------:R-:W-:Y:S01]  /*4b50*/  ISETP.GE.AND P2, PT, R100, 0x89, PT ;  /* 0x000000896400780c */ /* 0x000fe20003f46270 */
[-C--:B------:R-:W-:Y:S02]  /*4b60*/  @!P1 IMAD R87, R87, R22.reuse, RZ ;  /* 0x0000001657579224 */ /* 0x080fe400078e02ff */
[----:B-1----:R-:W-:Y:S01]  /*4b70*/  @!P3 IMAD R13, R24, R22, RZ ;  /* 0x00000016180db224 */ /* 0x002fe200078e02ff */
[----:B------:R0:W-:Y:S01]  /*4b80*/  @!P5 STG.E.U8 desc[UR36][R6.64+0x38], R5 ;  /* 0x000038050600d986 */ /* 0x0001e2000c101124 */
[----:B------:R-:W-:-:S03]  /*4b90*/  ISETP.LT.OR P5, PT, R3, 0x1, !P2 ;  /* 0x000000010300780c */ /* 0x000fc600057a1670 */
[----:B------:R-:W-:Y:S01]  /*4ba0*/  @!P4 IMAD R25, R25, R22, RZ ;  /* 0x000000161919c224 */ /* 0x000fe200078e02ff */
[----:B------:R-:W-:Y:S01]  /*4bb0*/  @!P1 STG.E.U8 desc[UR36][R6.64+0x39], R87 ;  /* 0x0000395706009986 */ /* 0x000fe2000c101124 */
[----:B------:R-:W-:-:S03]  /*4bc0*/  ISETP.LT.OR P1, PT, R3, 0x2, !P2 ;  /* 0x000000020300780c */ /* 0x000fc60005721670 */
[----:B------:R-:W-:Y:S01]  /*4bd0*/  @!P3 STG.E.U8 desc[UR36][R8.64], R13 ;  /* 0x0000000d0800b986 */ /* 0x000fe2000c101124 */
[----:B------:R-:W-:-:S03]  /*4be0*/  ISETP.LT.OR P3, PT, R3, 0x9, !P0 ;  /* 0x000000090300780c */ /* 0x000fc60004761670 */
[----:B------:R-:W-:Y:S01]  /*4bf0*/  @!P4 STG.E.U8 desc[UR36][R8.64+0x1], R25 ;  /* 0x000001190800c986 */ /* 0x000fe2000c101124 */
[----:B------:R-:W-:Y:S01]  /*4c00*/  ISETP.LT.OR P4, PT, R3, 0xa, !P0 ;  /* 0x0000000a0300780c */ /* 0x000fe20004781670 */
[----:B0-----:R-:W-:-:S04]  /*4c10*/  @!P5 IMAD R5, R26, R22, RZ ;  /* 0x000000161a05d224 */ /* 0x001fc800078e02ff */
[-C--:B------:R-:W-:Y:S01]  /*4c20*/  @!P1 IMAD R27, R27, R22.reuse, RZ ;  /* 0x000000161b1b9224 */ /* 0x080fe200078e02ff */
[----:B------:R0:W-:Y:S01]  /*4c30*/  @!P5 STG.E.U8 desc[UR36][R10.64], R5 ;  /* 0x000000050a00d986 */ /* 0x0001e2000c101124 */
[C---:B------:R-:W-:Y:S02]  /*4c40*/  ISETP.LT.OR P5, PT, R3.reuse, 0x9, !P2 ;  /* 0x000000090300780c */ /* 0x040fe400057a1670 */
[-C--:B------:R-:W-:Y:S01]  /*4c50*/  @!P3 IMAD R15, R28, R22.reuse, RZ ;  /* 0x000000161c0fb224 */ /* 0x080fe200078e02ff */
[----:B------:R-:W-:Y:S01]  /*4c60*/  @!P1 STG.E.U8 desc[UR36][R10.64+0x1], R27 ;  /* 0x0000011b0a009986 */ /* 0x000fe2000c101124 */
[----:B------:R-:W-:Y:S02]  /*4c70*/  ISETP.LT.OR P1, PT, R3, 0xa, !P2 ;  /* 0x0000000a0300780c */ /* 0x000fe40005721670 */
[----:B------:R-:W-:Y:S01]  /*4c80*/  @!P4 IMAD R29, R29, R22, RZ ;  /* 0x000000161d1dc224 */ /* 0x000fe200078e02ff */
        /* <DEDUP_REMOVED lines=40> */
[----:B-1----:R-:W-:-:S04]  /*4f10*/  @!P5 IMAD R13, R42, R22, RZ ;  /* 0x000000162a0dd224 */ /* 0x002fc800078e02ff */
        /* <DEDUP_REMOVED lines=12> */
[----:B------:R-:W-:-:S04]  /*4fe0*/  @!P1 IMAD R7, R46, R22, RZ ;  /* 0x000000162e079224 */ /* 0x000fc800078e02ff */
[-C--:B------:R-:W-:Y:S01]  /*4ff0*/  @!P3 IMAD R47, R47, R22.reuse, RZ ;  /* 0x000000162f2fb224 */ /* 0x080fe200078e02ff */
[----:B------:R1:W-:Y:S01]  /*5000*/  @!P1 STG.E.U8 desc[UR36][R10.64+0x28], R7 ;  /* 0x000028070a009986 */ /* 0x0003e2000c101124 */
[----:B------:R-:W-:Y:S02]  /*5010*/  ISETP.LT.OR P1, PT, R3, 0x31, !P2 ;  /* 0x000000310300780c */ /* 0x000fe40005721670 */
[----:B------:R-:W-:Y:S01]  /*5020*/  @!P4 IMAD R49, R49, R22, RZ ;  /* 0x000000163131c224 */ /* 0x000fe200078e02ff */
[----:B------:R2:W-:Y:S01]  /*5030*/  @!P3 STG.E.U8 desc[UR36][R10.64+0x29], R47 ;  /* 0x0000292f0a00b986 */ /* 0x0005e2000c101124 */
[C---:B------:R-:W-:Y:S02]  /*5040*/  ISETP.LT.OR P3, PT, R3.reuse, 0x39, !P0 ;  /* 0x000000390300780c */ /* 0x040fe40004761670 */
[C---:B------:R-:W-:Y:S01]  /*5050*/  ISETP.LT.OR P0, PT, R3.reuse, 0x3a, !P0 ;  /* 0x0000003a0300780c */ /* 0x040fe20004701670 */
[----:B------:R2:W-:Y:S01]  /*5060*/  @!P4 STG.E.U8 desc[UR36][R8.64+0x31], R49 ;  /* 0x000031310800c986 */ /* 0x0005e2000c101124 */
[----:B------:R-:W-:-:S03]  /*5070*/  ISETP.LT.OR P4, PT, R3, 0x32, !P2 ;  /* 0x000000320300780c */ /* 0x000fc60005781670 */
[----:B------:R2:W-:Y:S01]  /*5080*/  @!P5 STG.E.U8 desc[UR36][R8.64+0x30], R13 ;  /* 0x0000300d0800d986 */ /* 0x0005e2000c101124 */
[C---:B------:R-:W-:Y:S02]  /*5090*/  ISETP.LT.OR P5, PT, R3.reuse, 0x39, !P2 ;  /* 0x000000390300780c */ /* 0x040fe400057a1670 */
[----:B------:R-:W-:Y:S01]  /*50a0*/  ISETP.LT.OR P2, PT, R3, 0x3a, !P2 ;  /* 0x0000003a0300780c */ /* 0x000fe20005741670 */
[-C--:B------:R-:W-:Y:S02]  /*50b0*/  @!P1 IMAD R3, R50, R22.reuse, RZ ;  /* 0x0000001632039224 */ /* 0x080fe400078e02ff */
[-C--:B0-----:R-:W-:Y:S02]  /*50c0*/  @!P3 IMAD R5, R52, R22.reuse, RZ ;  /* 0x000000163405b224 */ /* 0x081fe400078e02ff */
[-C--:B------:R-:W-:Y:S01]  /*50d0*/  @!P0 IMAD R53, R53, R22.reuse, RZ ;  /* 0x0000001635358224 */ /* 0x080fe200078e02ff */
[----:B------:R2:W-:Y:S01]  /*50e0*/  @!P1 STG.E.U8 desc[UR36][R10.64+0x30], R3 ;  /* 0x000030030a009986 */ /* 0x0005e2000c101124 */
[----:B------:R-:W-:-:S04]  /*50f0*/  @!P4 IMAD R51, R51, R22, RZ ;  /* 0x000000163333c224 */ /* 0x000fc800078e02ff */
[-C--:B-1----:R-:W-:Y:S01]  /*5100*/  @!P5 IMAD R7, R54, R22.reuse, RZ ;  /* 0x000000163607d224 */ /* 0x082fe200078e02ff */
[----:B------:R2:W-:Y:S01]  /*5110*/  @!P4 STG.E.U8 desc[UR36][R10.64+0x31], R51 ;  /* 0x000031330a00c986 */ /* 0x0005e2000c101124 */
[----:B------:R-:W-:-:S03]  /*5120*/  @!P2 IMAD R55, R55, R22, RZ ;  /* 0x000000163737a224 */ /* 0x000fc600078e02ff */
[----:B------:R2:W-:Y:S04]  /*5130*/  @!P3 STG.E.U8 desc[UR36][R8.64+0x38], R5 ;  /* 0x000038050800b986 */ /* 0x0005e8000c101124 */
[----:B------:R2:W-:Y:S04]  /*5140*/  @!P0 STG.E.U8 desc[UR36][R8.64+0x39], R53 ;  /* 0x0000393508008986 */ /* 0x0005e8000c101124 */
[----:B------:R2:W-:Y:S04]  /*5150*/  @!P5 STG.E.U8 desc[UR36][R10.64+0x38], R7 ;  /* 0x000038070a00d986 */ /* 0x0005e8000c101124 */
[----:B------:R2:W-:Y:S02]  /*5160*/  @!P2 STG.E.U8 desc[UR36][R10.64+0x39], R55 ;  /* 0x000039370a00a986 */ /* 0x0005e4000c101124 */
.L_x_159:
[----:B------:R-:W-:Y:S05]  /*5170*/  BSYNC B0 ;  /* 0x0000000000007941 */ /* 0x000fea0003800000 */
.L_x_29:
[----:B------:R-:W-:Y:S01]  /*5180*/  ULDC UR4, c[0x0][0xc] ;  /* 0x0000030000047ab9 */ /* 0x000fe20000000800 */
[----:B------:R-:W-:Y:S01]  /*5190*/  ULDC UR5, c[0x0][0x10] ;  /* 0x0000040000057ab9 */ /* 0x000fe20000000800 */
[----:B--2---:R-:W2:Y:S01]  /*51a0*/  LDC R3, c[0x0][0x14] ;  /* 0x00000500ff037b82 */ /* 0x004ea20000000800 */
[----:B------:R-:W-:Y:S01]  /*51b0*/  UIMAD.WIDE.U32 UR4, UR4, UR5, URZ ;  /* 0x00000005040472a5 */ /* 0x000fe2000f8e003f */
[----:B------:R-:W-:Y:S02]  /*51c0*/  IMAD.MOV.U32 R91, RZ, RZ, -0x1 ;  /* 0xffffffffff5b7424 */ /* 0x000fe400078e00ff */
[----:B------:R-:W-:-:S03]  /*51d0*/  IMAD.MOV.U32 R89, RZ, RZ, -0x1 ;  /* 0xffffffffff597424 */ /* 0x000fc600078e00ff */
[----:B--2---:R-:W-:-:S04]  /*51e0*/  IMAD.WIDE.U32 R16, R3, UR4, R16 ;  /* 0x0000000403107c25 */ /* 0x004fc8000f8e0010 */
[----:B------:R-:W-:Y:S01]  /*51f0*/  IMAD R3, R3, UR5, RZ ;  /* 0x0000000503037c24 */ /* 0x000fe2000f8e02ff */
[----:B------:R-:W-:Y:S02]  /*5200*/  ULDC.64 UR4, c[0x0][0x650] ;  /* 0x0001940000047ab9 */ /* 0x000fe40000000a00 */
[----:B------:R-:W-:Y:S01]  /*5210*/  ISETP.GE.U32.AND P0, PT, R16, UR4, PT ;  /* 0x0000000410007c0c */ /* 0x000fe2000bf06070 */
[--C-:B------:R-:W-:Y:S01]  /*5220*/  IMAD.IADD R17, R17, 0x1, R3.reuse ;  /* 0x0000000111117824 */ /* 0x100fe200078e0203 */
[----:B------:R-:W-:-:S04]  /*5230*/  PRMT R3, RZ, 0x7610, R3 ;  /* 0x00007610ff037816 */ /* 0x000fc80000000003 */
[----:B------:R-:W-:-:S13]  /*5240*/  ISETP.GE.U32.AND.EX P0, PT, R17, UR5, PT, P0 ;  /* 0x0000000511007c0c */ /* 0x000fda000bf06100 */
[----:B------:R-:W-:Y:S05]  /*5250*/  @P0 BRA `(.L_x_160) ;  /* 0x0000000400640947 */ /* 0x000fea0003800000 */
[----:B------:R-:W2:Y:S01]  /*5260*/  S2R R12, SR_CTAID.X ;  /* 0x00000000000c7919 */ /* 0x000ea20000002500 */
[----:B0--3--:R-:W0:Y:S01]  /*5270*/  LDC.64 R10, c[0x0][0x628] ;  /* 0x00018a00ff0a7b82 */ /* 0x009e220000000a00 */
[----:B------:R-:W-:Y:S01]  /*5280*/  ULDC UR4, c[0x0][0x150] ;  /* 0x0000540000047ab9 */ /* 0x000fe20000000800 */
[----:B------:R-:W-:Y:S01]  /*5290*/  IMAD.MOV.U32 R8, RZ, RZ, R16 ;  /* 0x000000ffff087224 */ /* 0x000fe200078e0010 */
[----:B------:R-:W3:Y:S01]  /*52a0*/  S2R R24, SR_CTAID.Y ;  /* 0x0000000000187919 */ /* 0x000ee20000002600 */
[----:B------:R-:W-:-:S04]  /*52b0*/  IMAD.MOV.U32 R9, RZ, RZ, R17 ;  /* 0x000000ffff097224 */ /* 0x000fc800078e0011 */
[----:B------:R-:W1:Y:S08]  /*52c0*/  LDC R21, c[0x0][0x144] ;  /* 0x00005100ff157b82 */ /* 0x000e700000000800 */
[----:B------:R-:W1:Y:S08]  /*52d0*/  LDC R0, c[0x0][0x630] ;  /* 0x00018c00ff007b82 */ /* 0x000e700000000800 */
[----:B------:R-:W1:Y:S01]  /*52e0*/  LDC.64 R14, c[0x0][0x620] ;  /* 0x00018800ff0e7b82 */ /* 0x000e620000000a00 */
[----:B0-----:R-:W-:-:S04]  /*52f0*/  ISETP.NE.U32.AND P0, PT, R10, RZ, PT ;  /* 0x000000ff0a00720c */ /* 0x001fc80003f05070 */
[----:B------:R-:W-:Y:S02]  /*5300*/  ISETP.NE.AND.EX P0, PT, R11, RZ, PT, P0 ;  /* 0x000000ff0b00720c */ /* 0x000fe40003f05300 */
[----:B--2---:R-:W-:-:S05]  /*5310*/  I2FP.F32.U32 R3, R12 ;  /* 0x0000000c00037245 */ /* 0x004fca0000201000 */
[----:B------:R-:W-:-:S04]  /*5320*/  FMUL R3, R3, UR4 ;  /* 0x0000000403037c20 */ /* 0x000fc80008400000 */
[----:B------:R0:W2:Y:S02]  /*5330*/  F2I.U32.TRUNC.NTZ R20, R3 ;  /* 0x0000000300147305 */ /* 0x0000a4000020f000 */
[----:B---3--:R-:W-:Y:S05]  /*5340*/  @!P0 BRA `(.L_x_161) ;  /* 0x0000000000288947 */ /* 0x008fea0003800000 */
[----:B0-----:R-:W0:Y:S02]  /*5350*/  LDC R3, c[0x0][0x634] ;  /* 0x00018d00ff037b82 */ /* 0x001e240000000800 */
        /* <DEDUP_REMOVED lines=9> */
.L_x_161:
[----:B------:R-:W3:Y:S01]  /*53f0*/  LDC.64 R28, c[0x0][0x640] ;  /* 0x00019000ff1c7b82 */ /* 0x000ee20000000a00 */
[-CC-:B-1----:R-:W-:Y:S01]  /*5400*/  SHF.R.U64 R89, R8, R0.reuse, R9.reuse ;  /* 0x0000000008597219 */ /* 0x182fe20000001209 */
[----:B--2---:R-:W-:Y:S01]  /*5410*/  IMAD.MOV R20, RZ, RZ, -R20 ;  /* 0x000000ffff147224 */ /* 0x004fe200078e0a14 */
[----:B------:R-:W-:Y:S01]  /*5420*/  SHF.R.U32.HI R0, RZ, R0, R9 ;  /* 0x00000000ff007219 */ /* 0x000fe20000011609 */
[----:B------:R-:W-:Y:S01]  /*5430*/  ULDC UR4, c[0x0][0x154] ;  /* 0x0000550000047ab9 */ /* 0x000fe20000000800 */
[----:B0-----:R-:W-:Y:S01]  /*5440*/  IADD3 R3, P0, RZ, -R89, RZ ;  /* 0x80000059ff037210 */ /* 0x001fe20007f1e0ff */
[----:B------:R-:W-:Y:S02]  /*5450*/  IMAD R21, R21, R20, R12 ;  /* 0x0000001415157224 */ /* 0x000fe400078e020c */
[----:B------:R-:W0:Y:S01]  /*5460*/  LDC R6, c[0x0][0x618] ;  /* 0x00018600ff067b82 */ /* 0x000e220000000800 */
[----:B------:R-:W-:Y:S02]  /*5470*/  IMAD.MOV.U32 R7, RZ, RZ, 0x1 ;  /* 0x00000001ff077424 */ /* 0x000fe400078e00ff */
[----:B------:R-:W-:-:S04]  /*5480*/  IMAD.X R5, RZ, RZ, ~R0, P0 ;  /* 0x000000ffff057224 */ /* 0x000fc800000e0e00 */
[-C--:B------:R-:W-:Y:S01]  /*5490*/  IMAD R0, R5, R14.reuse, RZ ;  /* 0x0000000e05007224 */ /* 0x080fe200078e02ff */
[----:B------:R-:W1:Y:S01]  /*54a0*/  LDC R8, c[0x0][0x608] ;  /* 0x00018200ff087b82 */ /* 0x000e620000000800 */
[----:B------:R-:W-:-:S04]  /*54b0*/  IMAD.WIDE.U32 R4, R3, R14, R16 ;  /* 0x0000000e03047225 */ /* 0x000fc800078e0010 */
[----:B------:R-:W-:Y:S01]  /*54c0*/  IMAD R3, R3, R15, R0 ;  /* 0x0000000f03037224 */ /* 0x000fe200078e0200 */
[----:B------:R-:W-:Y:S02]  /*54d0*/  I2FP.F32.U32 R0, R24 ;  /* 0x0000001800007245 */ /* 0x000fe40000201000 */
[----:B------:R-:W2:Y:S01]  /*54e0*/  LDC R26, c[0x0][0x658] ;  /* 0x00019600ff1a7b82 */ /* 0x000ea20000000800 */
[----:B------:R-:W-:Y:S01]  /*54f0*/  IMAD.IADD R3, R5, 0x1, R3 ;  /* 0x0000000105037824 */ /* 0x000fe200078e0203 */
[----:B---3--:R-:W-:Y:S01]  /*5500*/  ISETP.NE.U32.AND P0, PT, R28, RZ, PT ;  /* 0x000000ff1c00720c */ /* 0x008fe20003f05070 */
[----:B------:R-:W-:Y:S01]  /*5510*/  FMUL R0, R0, UR4 ;  /* 0x0000000400007c20 */ /* 0x000fe20008400000 */
[----:B------:R-:W-:Y:S02]  /*5520*/  IMAD.MOV.U32 R5, RZ, RZ, -0x1 ;  /* 0xffffffffff057424 */ /* 0x000fe400078e00ff */
[----:B------:R-:W-:Y:S01]  /*5530*/  ISETP.NE.AND.EX P0, PT, R29, RZ, PT, P0 ;  /* 0x000000ff1d00720c */ /* 0x000fe20003f05300 */
[----:B------:R3:W2:Y:S01]  /*5540*/  F2I.U32.TRUNC.NTZ R13, R0 ;  /* 0x00000000000d7305 */ /* 0x0006a2000020f000 */
[----:B------:R-:W3:Y:S01]  /*5550*/  LDC R15, c[0x0][0x148] ;  /* 0x00005200ff0f7b82 */ /* 0x000ee20000000800 */
[----:B0-----:R-:W-:-:S02]  /*5560*/  SHF.R.U64 R12, R4, R6, R3 ;  /* 0x00000006040c7219 */ /* 0x001fc40000001203 */
[----:B------:R-:W-:-:S05]  /*5570*/  SHF.R.U32.HI R3, RZ, R6, R3 ;  /* 0x00000006ff037219 */ /* 0x000fca0000011603 */
[----:B------:R-:W0:Y:S01]  /*5580*/  LDC R20, c[0x0][0x600] ;  /* 0x00018000ff147b82 */ /* 0x000e220000000800 */
[-CC-:B-1----:R-:W-:Y:S02]  /*5590*/  SHF.R.U64 R10, R12, R8.reuse, R3.reuse ;  /* 0x000000080c0a7219 */ /* 0x182fe40000001203 */
[----:B------:R-:W-:-:S05]  /*55a0*/  SHF.R.U32.HI R3, RZ, R8, R3 ;  /* 0x00000008ff037219 */ /* 0x000fca0000011603 */
[----:B------:R-:W1:Y:S01]  /*55b0*/  LDC R27, c[0x0][0x648] ;  /* 0x00019200ff1b7b82 */ /* 0x000e620000000800 */
[-C--:B--2---:R-:W-:Y:S02]  /*55c0*/  SHF.L.U32 R4, R5, R26.reuse, RZ ;  /* 0x0000001a05047219 */ /* 0x084fe400000006ff */
[-CC-:B------:R-:W-:Y:S02]  /*55d0*/  SHF.R.U64 R14, R10, R26.reuse, R3.reuse ;  /* 0x0000001a0a0e7219 */ /* 0x180fe40000001203 */
[----:B------:R-:W-:Y:S02]  /*55e0*/  SHF.R.U32.HI R5, RZ, R26, R3 ;  /* 0x0000001aff057219 */ /* 0x000fe40000011603 */
[----:B------:R-:W-:Y:S01]  /*55f0*/  LOP3.LUT R25, RZ, R4, RZ, 0x33, !PT ;  /* 0x00000004ff197212 */ /* 0x000fe200078e33ff */
[----:B------:R-:W2:Y:S01]  /*5600*/  LDC R30, c[0x0][0x638] ;  /* 0x00018e00ff1e7b82 */ /* 0x000ea20000000800 */
[----:B------:R-:W-:Y:S01]  /*5610*/  SHF.L.U32 R26, R7, R26, RZ ;  /* 0x0000001a071a7219 */ /* 0x000fe200000006ff */
[----:B------:R-:W-:-:S06]  /*5620*/  IMAD.MOV.U32 R4, RZ, RZ, R14 ;  /* 0x000000ffff047224 */ /* 0x000fcc00078e000e */
[----:B------:R-:W0:Y:S01]  /*5630*/  LDC R31, c[0x0][0x610] ;  /* 0x00018400ff1f7b82 */ /* 0x000e220000000800 */
[----:B------:R-:W-:Y:S05]  /*5640*/  @!P0 BRA `(.L_x_162) ;  /* 0x0000000000288947 */ /* 0x000fea0003800000 */
[----:B------:R-:W4:Y:S02]  /*5650*/  LDC R3, c[0x0][0x64c] ;  /* 0x00019300ff037b82 */ /* 0x000f240000000800 */
[----:B----4-:R-:W-:-:S05]  /*5660*/  IADD3 R3, P0, R14, R3, RZ ;  /* 0x000000030e037210 */ /* 0x010fca0007f1e0ff */
        /* <DEDUP_REMOVED lines=8> */
.L_x_162:
[----:B------:R-:W-:Y:S01]  /*56f0*/  ISETP.NE.AND P0, PT, R2, 0x1, PT ;  /* 0x000000010200780c */ /* 0x000fe20003f05270 */
[----:B0-----:R-:W-:Y:S01]  /*5700*/  VIADD R7, R20, 0xffffffff ;  /* 0xffffffff14077836 */ /* 0x001fe20000000000 */
[----:B-1-3--:R-:W-:Y:S01]  /*5710*/  SHF.R.U64 R0, R4, R27, R5 ;  /* 0x0000001b04007219 */ /* 0x00afe20000001205 */
[----:B------:R-:W-:Y:S01]  /*5720*/  IMAD.MOV R13, RZ, RZ, -R13 ;  /* 0x000000ffff0d7224 */ /* 0x000fe200078e0a0d */
[----:B------:R-:W-:Y:S01]  /*5730*/  LOP3.LUT R5, R10, R25, RZ, 0xc0, !PT ;  /* 0x000000190a057212 */ /* 0x000fe200078ec0ff */
[----:B------:R-:W-:Y:S01]  /*5740*/  IMAD.MOV.U32 R4, RZ, RZ, 0x1 ;  /* 0x00000001ff047424 */ /* 0x000fe200078e00ff */
[----:B------:R-:W-:Y:S01]  /*5750*/  LOP3.LUT R12, R12, R7, RZ, 0xc0, !PT ;  /* 0x000000070c0c7212 */ /* 0x000fe200078ec0ff */
[----:B------:R-:W-:Y:S02]  /*5760*/  IMAD.MOV R3, RZ, RZ, -R0 ;  /* 0x000000ffff037224 */ /* 0x000fe400078e0a00 */
[----:B------:R-:W-:Y:S02]  /*5770*/  IMAD R0, R26, R0, R5 ;  /* 0x000000001a007224 */ /* 0x000fe400078e0205 */
[----:B--2---:R-:W-:-:S02]  /*5780*/  IMAD R3, R3, R30, R14 ;  /* 0x0000001e03037224 */ /* 0x004fc400078e020e */
[----:B------:R-:W-:Y:S02]  /*5790*/  @P0 IMAD R21, R15, R13, R24 ;  /* 0x0000000d0f150224 */ /* 0x000fe400078e0218 */
[----:B------:R-:W-:Y:S01]  /*57a0*/  IMAD R5, R3, R20, R12 ;  /* 0x0000001403057224 */ /* 0x000fe200078e020c */
[----:B------:R-:W-:Y:S01]  /*57b0*/  PRMT R3, R4, 0x7610, R3 ;  /* 0x0000761004037816 */ /* 0x000fe20000000003 */
[----:B------:R-:W-:-:S05]  /*57c0*/  IMAD R0, R0, R31, R21 ;  /* 0x0000001f00007224 */ /* 0x000fca00078e0215 */
[----:B------:R-:W-:Y:S02]  /*57d0*/  SEL R91, R5, R0, !P0 ;  /* 0x00000000055b7207 */ /* 0x000fe40004000000 */
[----:B------:R-:W-:-:S07]  /*57e0*/  SEL R0, R0, R5, !P0 ;  /* 0x0000000500007207 */ /* 0x000fce0004000000 */
.L_x_160:
[----:B------:R-:W-:Y:S01]  /*57f0*/  LOP3.LUT P0, RZ, R3, 0xff, RZ, 0xc0, !PT ;  /* 0x000000ff03ff7812 */ /* 0x000fe2000780c0ff */
[----:B------:R-:W-:-:S12]  /*5800*/  IMAD.MOV.U32 R90, RZ, RZ, R0 ;  /* 0x000000ffff5a7224 */ /* 0x000fd800078e0000 */
[----:B------:R-:W-:Y:S05]  /*5810*/  @P0 BRA `(.L_x_163) ;  /* 0xffffffb8005c0947 */ /* 0x000fea000383ffff */
[----:B------:R-:W-:Y:S05]  /*5820*/  EXIT ;  /* 0x000000000000794d */ /* 0x000fea0003800000 */
.L_x_4:
[----:B0-----:R-:W-:Y:S01]  /*5830*/  ULDC.64 UR4, c[0x0][0x650] ;  /* 0x0001940000047ab9 */ /* 0x001fe20000000a00 */
        /* <DEDUP_REMOVED lines=25> */
.L_x_165:
[--C-:B------:R-:W-:Y:S01]  /*59d0*/  SHF.R.U64 R12, R10, R14, R11.reuse ;  /* 0x0000000e0a0c7219 */ /* 0x100fe2000000120b */
[----:B------:R-:W0:Y:S01]  /*59e0*/  LDC R22, c[0x0][0x618] ;  /* 0x00018600ff167b82 */ /* 0x000e220000000800 */
[----:B------:R-:W-:Y:S01]  /*59f0*/  I2FP.F32.U32 R6, R4 ;  /* 0x0000000400067245 */ /* 0x000fe20000201000 */
[----:B------:R-:W-:Y:S01]  /*5a00*/  ULDC UR4, c[0x0][0x150] ;  /* 0x0000540000047ab9 */ /* 0x000fe20000000800 */
[----:B------:R-:W-:Y:S02]  /*5a10*/  SHF.R.U32.HI R5, RZ, R14, R11 ;  /* 0x0000000eff057219 */ /* 0x000fe4000001160b */
[----:B------:R-:W-:Y:S01]  /*5a20*/  IADD3 R9, P0, RZ, -R12, RZ ;  /* 0x8000000cff097210 */ /* 0x000fe20007f1e0ff */
[----:B------:R-:W-:Y:S01]  /*5a30*/  FMUL R11, R6, UR4 ;  /* 0x00000004060b7c20 */ /* 0x000fe20008400000 */
[----:B------:R-:W-:Y:S01]  /*5a40*/  ULDC UR4, c[0x0][0x154] ;  /* 0x0000550000047ab9 */ /* 0x000fe20000000800 */
[----:B------:R-:W1:Y:S02]  /*5a50*/  LDC.64 R24, c[0x0][0x640] ;  /* 0x00019000ff187b82 */ /* 0x000e640000000a00 */
[----:B------:R-:W-:-:S02]  /*5a60*/  IMAD.X R5, RZ, RZ, ~R5, P0 ;  /* 0x000000ffff057224 */ /* 0x000fc400000e0e05 */
[----:B------:R-:W2:Y:S01]  /*5a70*/  F2I.U32.TRUNC.NTZ R11, R11 ;  /* 0x0000000b000b7305 */ /* 0x000ea2000020f000 */
[----:B------:R-:W-:-:S03]  /*5a80*/  IMAD.WIDE.U32 R6, R9, R20, R16 ;  /* 0x0000001409067225 */ /* 0x000fc600078e0010 */
[----:B------:R-:W3:Y:S01]  /*5a90*/  LDC R13, c[0x0][0x144] ;  /* 0x00005100ff0d7b82 */ /* 0x000ee20000000800 */
[----:B------:R-:W-:-:S04]  /*5aa0*/  IMAD R8, R5, R20, RZ ;  /* 0x0000001405087224 */ /* 0x000fc800078e02ff */
[----:B------:R-:W-:Y:S02]  /*5ab0*/  IMAD R5, R9, R21, R8 ;  /* 0x0000001509057224 */ /* 0x000fe400078e0208 */
[----:B------:R-:W-:Y:S01]  /*5ac0*/  IMAD.MOV.U32 R8, RZ, RZ, -0x1 ;  /* 0xffffffffff087424 */ /* 0x000fe200078e00ff */
[----:B------:R-:W4:Y:S01]  /*5ad0*/  LDC R14, c[0x0][0x608] ;  /* 0x00018200ff0e7b82 */ /* 0x000f220000000800 */
[----:B------:R-:W-:Y:S01]  /*5ae0*/  IMAD.IADD R5, R7, 0x1, R5 ;  /* 0x0000000107057824 */ /* 0x000fe200078e0205 */
[----:B------:R-:W-:-:S04]  /*5af0*/  I2FP.F32.U32 R7, R3 ;  /* 0x0000000300077245 */ /* 0x000fc80000201000 */
[-C--:B0-----:R-:W-:Y:S01]  /*5b00*/  SHF.R.U64 R10, R6, R22.reuse, R5 ;  /* 0x00000016060a7219 */ /* 0x081fe20000001205 */
[----:B--2---:R-:W-:Y:S01]  /*5b10*/  IMAD.MOV R6, RZ, RZ, -R11 ;  /* 0x000000ffff067224 */ /* 0x004fe200078e0a0b */
[----:B------:R-:W0:Y:S01]  /*5b20*/  LDC R9, c[0x0][0x658] ;  /* 0x00019600ff097b82 */ /* 0x000e220000000800 */
[----:B-1----:R-:W-:Y:S01]  /*5b30*/  ISETP.NE.U32.AND P0, PT, R24, RZ, PT ;  /* 0x000000ff1800720c */ /* 0x002fe20003f05070 */
[----:B------:R-:W-:Y:S01]  /*5b40*/  FMUL R7, R7, UR4 ;  /* 0x0000000407077c20 */ /* 0x000fe20008400000 */
[----:B------:R-:W-:Y:S02]  /*5b50*/  SHF.R.U32.HI R5, RZ, R22, R5 ;  /* 0x00000016ff057219 */ /* 0x000fe40000011605 */
[----:B------:R-:W-:-:S03]  /*5b60*/  ISETP.NE.AND.EX P0, PT, R25, RZ, PT, P0 ;  /* 0x000000ff1900720c */ /* 0x000fc60003f05300 */
[----:B------:R-:W1:Y:S01]  /*5b70*/  LDC R20, c[0x0][0x148] ;  /* 0x00005200ff147b82 */ /* 0x000e620000000800 */
[----:B---3--:R-:W-:Y:S02]  /*5b80*/  IMAD R23, R13, R6, R4 ;  /* 0x000000060d177224 */ /* 0x008fe400078e0204 */
[----:B------:R-:W-:-:S05]  /*5b90*/  IMAD.MOV.U32 R6, RZ, RZ, 0x1 ;  /* 0x00000001ff067424 */ /* 0x000fca00078e00ff */
[----:B------:R-:W2:Y:S01]  /*5ba0*/  LDC R21, c[0x0][0x600] ;  /* 0x00018000ff157b82 */ /* 0x000ea20000000800 */
[-CC-:B----4-:R-:W-:Y:S02]  /*5bb0*/  SHF.R.U64 R13, R10, R14.reuse, R5.reuse ;  /* 0x0000000e0a0d7219 */ /* 0x190fe40000001205 */
[----:B------:R-:W-:Y:S02]  /*5bc0*/  SHF.R.U32.HI R4, RZ, R14, R5 ;  /* 0x0000000eff047219 */ /* 0x000fe40000011605 */
[----:B------:R3:W4:Y:S03]  /*5bd0*/  F2I.U32.TRUNC.NTZ R14, R7 ;  /* 0x00000007000e7305 */ /* 0x000726000020f000 */
[----:B------:R-:W1:Y:S01]  /*5be0*/  LDC R26, c[0x0][0x648] ;  /* 0x00019200ff1a7b82 */ /* 0x000e620000000800 */
[-C--:B0-----:R-:W-:Y:S02]  /*5bf0*/  SHF.R.U64 R15, R13, R9.reuse, R4 ;  /* 0x000000090d0f7219 */ /* 0x081fe40000001204 */
[----:B------:R-:W-:-:S02]  /*5c00*/  SHF.L.U32 R8, R8, R9, RZ ;  /* 0x0000000908087219 */ /* 0x000fc400000006ff */
[-C--:B------:R-:W-:Y:S01]  /*5c10*/  SHF.R.U32.HI R5, RZ, R9.reuse, R4 ;  /* 0x00000009ff057219 */ /* 0x080fe20000011604 */
[----:B------:R-:W-:Y:S01]  /*5c20*/  IMAD.MOV.U32 R4, RZ, RZ, R15 ;  /* 0x000000ffff047224 */ /* 0x000fe200078e000f */
[----:B------:R-:W-:Y:S01]  /*5c30*/  SHF.L.U32 R22, R6, R9, RZ ;  /* 0x0000000906167219 */ /* 0x000fe200000006ff */
[----:B------:R-:W0:Y:S01]  /*5c40*/  LDC R27, c[0x0][0x638] ;  /* 0x00018e00ff1b7b82 */ /* 0x000e220000000800 */
[----:B------:R-:W-:-:S07]  /*5c50*/  LOP3.LUT R28, RZ, R8, RZ, 0x33, !PT ;  /* 0x00000008ff1c7212 */ /* 0x000fce00078e33ff */
        /* <DEDUP_REMOVED lines=12> */
.L_x_166:
[----:B------:R-:W-:Y:S01]  /*5d20*/  ISETP.NE.AND P0, PT, R2, 0x1, PT ;  /* 0x000000010200780c */ /* 0x000fe20003f05270 */
[----:B--2---:R-:W-:Y:S01]  /*5d30*/  VIADD R7, R21, 0xffffffff ;  /* 0xffffffff15077836 */ /* 0x004fe20000000000 */
[----:B-1----:R-:W-:Y:S01]  /*5d40*/  SHF.R.U64 R5, R4, R26, R5 ;  /* 0x0000001a04057219 */ /* 0x002fe20000001205 */
[----:B------:R-:W-:Y:S01]  /*5d50*/  IMAD.MOV R14, RZ, RZ, -R14 ;  /* 0x000000ffff0e7224 */ /* 0x000fe200078e0a0e */
[----:B------:R-:W-:Y:S01]  /*5d60*/  LOP3.LUT R4, R13, R28, RZ, 0xc0, !PT ;  /* 0x0000001c0d047212 */ /* 0x000fe200078ec0ff */
[----:B------:R-:W-:Y:S01]  /*5d70*/  IMAD.MOV.U32 R8, RZ, RZ, R12 ;  /* 0x000000ffff087224 */ /* 0x000fe200078e000c */
[----:B------:R-:W-:Y:S01]  /*5d80*/  LOP3.LUT R10, R10, R7, RZ, 0xc0, !PT ;  /* 0x000000070a0a7212 */ /* 0x000fe200078ec0ff */
[----:B------:R-:W-:Y:S02]  /*5d90*/  IMAD.MOV R6, RZ, RZ, -R5 ;  /* 0x000000ffff067224 */ /* 0x000fe400078e0a05 */
[----:B------:R-:W-:-:S04]  /*5da0*/  IMAD R4, R22, R5, R4 ;  /* 0x0000000516047224 */ /* 0x000fc800078e0204 */
[----:B------:R-:W-:Y:S02]  /*5db0*/  @P0 IMAD R23, R20, R14, R3 ;  /* 0x0000000e14170224 */ /* 0x000fe400078e0203 */
[----:B0-----:R-:W-:Y:S02]  /*5dc0*/  IMAD R3, R6, R27, R15 ;  /* 0x0000001b06037224 */ /* 0x001fe400078e020f */
[----:B------:R-:W-:Y:S02]  /*5dd0*/  IMAD R7, R4, R29, R23 ;  /* 0x0000001d04077224 */ /* 0x000fe400078e0217 */
[----:B------:R-:W-:Y:S02]  /*5de0*/  IMAD R4, R3, R21, R10 ;  /* 0x0000001503047224 */ /* 0x000fe400078e020a */
[----:B------:R-:W-:-:S03]  /*5df0*/  IMAD.MOV.U32 R6, RZ, RZ, 0x1 ;  /* 0x00000001ff067424 */ /* 0x000fc600078e00ff */
[----:B------:R-:W-:Y:S02]  /*5e00*/  SEL R9, R4, R7, !P0 ;  /* 0x0000000704097207 */ /* 0x000fe40004000000 */
[----:B------:R-:W-:-:S07]  /*5e10*/  SEL R7, R7, R4, !P0 ;  /* 0x0000000407077207 */ /* 0x000fce0004000000 */
.L_x_164:
[----:B------:R-:W-:-:S08]  /*5e20*/  NOP ;  /* 0x0000000000007918 */ /* 0x000fd00000000000 */
[----:B------:R-:W0:-:S00]  /*5e30*/  USETMAXREG.DEALLOC.CTAPOOL 0x28 ;  /* 0x00000028000079c8 */ /* 0x000e0000080e0500 */
[----:B0-----:R-:W-:-:S13]  /*5e40*/  ISETP.NE.AND P0, PT, R0, RZ, PT ;  /* 0x000000ff0000720c */ /* 0x001fda0003f05270 */
[----:B------:R-:W-:Y:S05]  /*5e50*/  @P0 EXIT ;  /* 0x000000000000094d */ /* 0x000fea0003800000 */
[----:B------:R-:W-:Y:S01]  /*5e60*/  LOP3.LUT P0, RZ, R6, 0xff, RZ, 0xc0, !PT ;  /* 0x000000ff06ff7812 */ /* 0x000fe2000780c0ff */
[----:B------:R-:W-:Y:S02]  /*5e70*/  IMAD.MOV.U32 R0, RZ, RZ, 0x1 ;  /* 0x00000001ff007424 */ /* 0x000fe400078e00ff */
[----:B------:R-:W-:-:S10]  /*5e80*/  IMAD.MOV.U32 R12, RZ, RZ, RZ ;  /* 0x000000ffff0c7224 */ /* 0x000fd400078e00ff */
[----:B------:R-:W-:Y:S05]  /*5e90*/  @!P0 BRA `(.L_x_167) ;  /* 0x0000000c00308947 */ /* 0x000fea0003800000 */
[----:B------:R-:W0:Y:S01]  /*5ea0*/  LDC R0, c[0x0][0x28c] ;  /* 0x0000a300ff007b82 */ /* 0x000e220000000800 */
[----:B------:R-:W-:Y:S01]  /*5eb0*/  ULDC UR5, c[0x0][0x600] ;  /* 0x0001800000057ab9 */ /* 0x000fe20000000800 */
[----:B------:R-:W-:Y:S01]  /*5ec0*/  ULDC UR4, c[0x0][0xc] ;  /* 0x0000030000047ab9 */ /* 0x000fe20000000800 */
[----:B------:R-:W-:Y:S01]  /*5ed0*/  UIADD3 UR16, UR5, -0x1, URZ ;  /* 0xffffffff05107890 */ /* 0x000fe2000fffe03f */
[C---:B------:R-:W-:Y:S01]  /*5ee0*/  LOP3.LUT P2, RZ, R18.reuse, 0x7f, RZ, 0xc0, !PT ;  /* 0x0000007f12ff7812 */ /* 0x040fe2000784c0ff */
[----:B------:R-:W-:Y:S01]  /*5ef0*/  ULDC UR6, c[0x0][0x658] ;  /* 0x0001960000067ab9 */ /* 0x000fe20000000800 */
[----:B------:R-:W-:Y:S01]  /*5f00*/  ULDC UR5, c[0x0][0x10] ;  /* 0x0000040000057ab9 */ /* 0x000fe20000000800 */
[----:B------:R-:W-:Y:S01]  /*5f10*/  UMOV UR7, 0xffffffff ;  /* 0xffffffff00077882 */ /* 0x000fe20000000000 */
[----:B------:R-:W-:Y:S01]  /*5f20*/  UMOV UR8, 0x1 ;  /* 0x0000000100087882 */ /* 0x000fe20000000000 */
[----:B------:R-:W-:Y:S01]  /*5f30*/  UIMAD.WIDE.U32 UR4, UR4, UR5, URZ ;  /* 0x00000005040472a5 */ /* 0x000fe2000f8e003f */
[----:B------:R-:W-:Y:S01]  /*5f40*/  LOP3.LUT P0, RZ, R18, 0x1f, RZ, 0xc0, !PT ;  /* 0x0000001f12ff7812 */ /* 0x000fe2000780c0ff */
[----:B------:R-:W-:Y:S01]  /*5f50*/  USHF.L.U32 UR7, UR7, UR6, URZ ;  /* 0x0000000607077299 */ /* 0x000fe2000800063f */
[----:B------:R-:W-:Y:S01]  /*5f60*/  BSSY B0, `(.L_x_167) ;  /* 0x00000bf000007945 */ /* 0x000fe20003800000 */
[----:B------:R-:W-:Y:S01]  /*5f70*/  USHF.L.U32 UR18, UR8, UR6, URZ ;  /* 0x0000000608127299 */ /* 0x000fe2000800063f */
[----:B------:R-:W-:Y:S01]  /*5f80*/  IMAD.MOV.U32 R13, RZ, RZ, 0x1 ;  /* 0x00000001ff0d7424 */ /* 0x000fe200078e00ff */
[----:B------:R-:W-:Y:S01]  /*5f90*/  LOP3.LUT R11, R19, 0x2, RZ, 0xfc, !PT ;  /* 0x00000002130b7812 */ /* 0x000fe200078efcff */
[----:B------:R-:W-:Y:S01]  /*5fa0*/  ULDC UR6, c[0x0][0x14] ;  /* 0x0000050000067ab9 */ /* 0x000fe20000000800 */
[----:B------:R-:W-:Y:S01]  /*5fb0*/  PLOP3.LUT P0, PT, P0, P2, PT, 0x8a, 0x0 ;  /* 0x000000000000781c */ /* 0x000fe20000705172 */
[----:B------:R-:W-:Y:S01]  /*5fc0*/  UIMAD.WIDE.U32 UR20, UR4, UR6, URZ ;  /* 0x00000006041472a5 */ /* 0x000fe2000f8e003f */
[----:B------:R-:W-:Y:S01]  /*5fd0*/  IMAD.MOV.U32 R12, RZ, RZ, RZ ;  /* 0x000000ffff0c7224 */ /* 0x000fe200078e00ff */
[----:B------:R-:W-:-:S02]  /*5fe0*/  UIMAD UR13, UR5, UR6, URZ ;  /* 0x00000006050d72a4 */ /* 0x000fc4000f8e023f */
[----:B------:R-:W-:Y:S01]  /*5ff0*/  ULOP3.LUT UR17, URZ, UR7, URZ, 0x33, !UPT ;  /* 0x000000073f117292 */ /* 0x000fe2000f8e333f */
[----:B0-----:R-:W-:Y:S01]  /*6000*/  VIADD R0, R0, 0x1f ;  /* 0x0000001f00007836 */ /* 0x001fe20000000000 */
[----:B------:R-:W-:Y:S01]  /*6010*/  UIADD3 UR13, UR21, UR13, URZ ;  /* 0x0000000d150d7290 */ /* 0x000fe2000fffe03f */
[----:B------:R-:W-:-:S03]  /*6020*/  ULDC.64 UR22, c[0x0][0x198] ;  /* 0x0000660000167ab9 */ /* 0x000fc60000000a00 */
[----:B------:R-:W-:-:S04]  /*6030*/  SHF.R.S32.HI R3, RZ, 0x1f, R0 ;  /* 0x0000001fff037819 */ /* 0x000fc80000011400 */
[----:B------:R-:W-:Y:S01]  /*6040*/  LEA.HI R3, R3, R0, RZ, 0x5 ;  /* 0x0000000003037211 */ /* 0x000fe200078f28ff */
[----:B------:R-:W-:-:S03]  /*6050*/  IMAD.MOV.U32 R0, RZ, RZ, 0x1 ;  /* 0x00000001ff007424 */ /* 0x000fc600078e00ff */
[----:B------:R-:W-:-:S05]  /*6060*/  SHF.R.S32.HI R3, RZ, 0x5, R3 ;  /* 0x00000005ff037819 */ /* 0x000fca0000011403 */
[----:B------:R-:W-:-:S07]  /*6070*/  VIADD R10, R3, 0x1 ;  /* 0x00000001030a7836 */ /* 0x000fce0000000000 */
.L_x_179:
[----:B------:R-:W-:-:S03]  /*6080*/  UMOV UR4, 0xffffffff ;  /* 0xffffffff00047882 */ /* 0x000fc60000000000 */
[----:B------:R-:W-:Y:S05]  /*6090*/  BRA.DIV UR4, `(.L_x_168) ;  /* 0x0000001a04207947 */ /* 0x000fea000b800000 */
[----:B------:R-:W-:-:S13]  /*60a0*/  ELECT P6, URZ, PT ;  /* 0x00000000003f782f */ /* 0x000fda00038c0000 */
.L_x_208:
[----:B------:R-:W0:Y:S01]  /*60b0*/  LDC R4, c[0x0][0x28c] ;  /* 0x0000a300ff047b82 */ /* 0x000e220000000800 */
[----:B------:R-:W-:Y:S01]  /*60c0*/  BSSY B1, `(.L_x_169) ;  /* 0x0000037000017945 */ /* 0x000fe20003800000 */
[----:B0-----:R-:W-:-:S13]  /*60d0*/  ISETP.LT.OR P6, PT, R4, 0x1, !P6 ;  /* 0x000000010400780c */ /* 0x001fda00077c1670 */
[----:B------:R-:W-:Y:S05]  /*60e0*/  @P6 BRA `(.L_x_170) ;  /* 0x0000000000d06947 */ /* 0x000fea0003800000 */
[----:B------:R-:W-:Y:S02]  /*60f0*/  IMAD.SHL.U32 R15, R9, 0x40, RZ ;  /* 0x00000040090f7824 */ /* 0x000fe400078e00ff */
[----:B------:R-:W-:Y:S02]  /*6100*/  IMAD.SHL.U32 R18, R7, 0x100, RZ ;  /* 0x0000010007127824 */ /* 0x000fe400078e00ff */
[----:B------:R-:W-:Y:S02]  /*6110*/  IMAD.MOV.U32 R20, RZ, RZ, RZ ;  /* 0x000000ffff147224 */ /* 0x000fe400078e00ff */
[----:B------:R-:W-:Y:S02]  /*6120*/  IMAD.MOV.U32 R4, RZ, RZ, R10 ;  /* 0x000000ffff047224 */ /* 0x000fe400078e000a */
[----:B------:R-:W-:Y:S02]  /*6130*/  IMAD.MOV.U32 R5, RZ, RZ, R0 ;  /* 0x000000ffff057224 */ /* 0x000fe400078e0000 */
[----:B------:R-:W-:-:S07]  /*6140*/  IMAD.MOV.U32 R6, RZ, RZ, R12 ;  /* 0x000000ffff067224 */ /* 0x000fce00078e000c */
.L_x_174:
[----:B------:R-:W0:Y:S01]  /*6150*/  S2R R14, SR_CgaCtaId ;  /* 0x00000000000e7919 */ /* 0x000e220000008800 */
[----:B------:R-:W-:Y:S01]  /*6160*/  MOV R7, 0x400 ;  /* 0x0000040000077802 */ /* 0x000fe20000000f00 */
[----:B------:R-:W1:Y:S03]  /*6170*/  @!P2 LDC R9, c[0x0][0x500] ;  /* 0x00014000ff09ab82 */ /* 0x000e660000000800 */
[----:B0-----:R-:W-:Y:S02]  /*6180*/  LEA R21, R14, R7, 0x18 ;  /* 0x000000070e157211 */ /* 0x001fe400078ec0ff */
[----:B------:R-:W-:-:S03]  /*6190*/  SHF.L.U32 R7, R5, 0x1f, RZ ;  /* 0x0000001f05077819 */ /* 0x000fc600000006ff */
[----:B------:R-:W-:-:S04]  /*61a0*/  IMAD R14, R6, 0x8, R21 ;  /* 0x00000008060e7824 */ /* 0x000fc800078e0215 */
[----:B------:R-:W0:Y:S02]  /*61b0*/  SYNCS.PHASECHK.TRANS64.TRYWAIT P1, [R14+URZ+0xb0], R7 ;  /* 0x0000b0070e0075a7 */ /* 0x000e24000802017f */
[----:B01----:R-:W-:Y:S05]  /*61c0*/  @!P1 BRA `(.L_x_171) ;  /* 0x0000001400f49947 */ /* 0x003fea0003800000 */
.L_x_209:
[----:B0-----:R-:W-:Y:S01]  /*61d0*/  PRMT R7, R11, 0x9910, RZ ;  /* 0x000099100b077816 */ /* 0x001fe200000000ff */
[----:B------:R0:W-:Y:S03]  /*61e0*/  @!P2 SYNCS.ARRIVE.TRANS64 RZ, [R14+URZ], R9 ;  /* 0x000000090effa9a7 */ /* 0x0001e6000800003f */
[----:B------:R-:W-:-:S13]  /*61f0*/  ISETP.NE.AND P1, PT, R7, 0x2, PT ;  /* 0x000000020700780c */ /* 0x000fda0003f25270 */
[----:B0-----:R-:W-:Y:S05]  /*6200*/  @P1 BRA `(.L_x_172) ;  /* 0x0000000000041947 */ /* 0x001fea0003800000 */
[----:B------:R-:W-:Y:S01]  /*6210*/  BPT.TRAP 0x1 ;  /* 0x000000040000795c */ /* 0x000fe20000300000 */
.L_x_172:
[----:B------:R-:W-:Y:S05]  /*6220*/  @P0 BRA `(.L_x_173) ;  /* 0x0000000000040947 */ /* 0x000fea0003800000 */
[----:B------:R-:W-:Y:S01]  /*6230*/  BPT.TRAP 0x1 ;  /* 0x000000040000795c */ /* 0x000fe20000300000 */
.L_x_173:
[--C-:B------:R-:W-:Y:S01]  /*6240*/  IMAD R7, R6, 0x2000, R21.reuse ;  /* 0x0000200006077824 */ /* 0x100fe200078e0215 */
[----:B------:R-:W-:Y:S01]  /*6250*/  R2UR UR9, R14 ;  /* 0x000000000e0972ca */ /* 0x000fe200000e0000 */
[----:B------:R-:W-:Y:S01]  /*6260*/  IMAD R21, R6, 0x800, R21 ;  /* 0x0000080006157824 */ /* 0x000fe200078e0215 */
[----:B------:R-:W-:Y:S01]  /*6270*/  UIADD3 UR4, UP0, UR22, 0xf0, URZ ;  /* 0x000000f016047890 */ /* 0x000fe2000ff1e03f */
[----:B------:R-:W-:Y:S01]  /*6280*/  VIADD R4, R4, 0xffffffff ;  /* 0xffffffff04047836 */ /* 0x000fe20000000000 */
[----:B------:R-:W-:Y:S01]  /*6290*/  R2UR UR5, R7 ;  /* 0x00000000070572ca */ /* 0x000fe200000e0000 */
[----:B------:R-:W-:Y:S01]  /*62a0*/  UIADD3 UR24, UP1, UR22, 0x1f0, URZ ;  /* 0x000001f016187890 */ /* 0x000fe2000ff3e03f */
[----:B------:R-:W-:Y:S01]  /*62b0*/  R2UR UR8, R21 ;  /* 0x00000000150872ca */ /* 0x000fe200000e0000 */
[----:B------:R-:W-:Y:S01]  /*62c0*/  VIADD R6, R6, 0x1 ;  /* 0x0000000106067836 */ /* 0x000fe20000000000 */
[----:B------:R-:W-:Y:S01]  /*62d0*/  R2UR UR11, R18 ;  /* 0x00000000120b72ca */ /* 0x000fe200000e0000 */
[----:B------:R-:W-:Y:S01]  /*62e0*/  UIADD3.X UR25, URZ, UR23, URZ, UP1, !UPT ;  /* 0x000000173f197290 */ /* 0x000fe20008ffe43f */
[----:B------:R-:W-:Y:S01]  /*62f0*/  R2UR UR10, R20 ;  /* 0x00000000140a72ca */ /* 0x000fe200000e0000 */
[----:B------:R-:W-:Y:S01]  /*6300*/  UMOV UR6, 0x0 ;  /* 0x0000000000067882 */ /* 0x000fe20000000000 */
[----:B------:R-:W-:Y:S01]  /*6310*/  R2UR UR12, R8 ;  /* 0x00000000080c72ca */ /* 0x000fe200000e0000 */
[----:B------:R-:W-:Y:S01]  /*6320*/  UMOV UR7, 0x10000000 ;  /* 0x1000000000077882 */ /* 0x000fe20000000000 */
[----:B------:R-:W-:Y:S01]  /*6330*/  R2UR UR19, R15 ;  /* 0x000000000f1372ca */ /* 0x000fe200000e0000 */
[----:B------:R-:W-:Y:S01]  /*6340*/  VIADD R20, R20, 0x20 ;  /* 0x0000002014147836 */ /* 0x000fe20000000000 */
[----:B------:R-:W-:Y:S01]  /*6350*/  ISETP.GT.AND P3, PT, R4, 0x1, PT ;  /* 0x000000010400780c */ /* 0x000fe20003f64270 */
[----:B------:R-:W-:Y:S01]  /*6360*/  UIADD3 UR14, UR5, 0x280, URZ ;  /* 0x00000280050e7890 */ /* 0x000fe2000fffe03f */
[----:B------:R-:W-:Y:S01]  /*6370*/  ISETP.NE.AND P1, PT, R6, 0x16, PT ;  /* 0x000000160600780c */ /* 0x000fe20003f25270 */
[----:B------:R-:W-:-:S02]  /*6380*/  UIADD3.X UR5, URZ, UR23, URZ, UP0, !UPT ;  /* 0x000000173f057290 */ /* 0x000fc400087fe43f */
[----:B------:R-:W-:Y:S01]  /*6390*/  UIADD3 UR15, UR8, 0x2c280, URZ ;  /* 0x0002c280080f7890 */ /* 0x000fe2000fffe03f */
[----:B------:R-:W-:Y:S02]  /*63a0*/  SEL R14, RZ, 0x1, P1 ;  /* 0x00000001ff0e7807 */ /* 0x000fe40000800000 */
[----:B------:R-:W-:Y:S01]  /*63b0*/  UMOV UR8, UR14 ;  /* 0x0000000e00087c82 */ /* 0x000fe20008000000 */
[----:B------:R-:W-:Y:S02]  /*63c0*/  SEL R6, R6, RZ, P1 ;  /* 0x000000ff06067207 */ /* 0x000fe40000800000 */
[----:B------:R-:W-:Y:S01]  /*63d0*/  LOP3.LUT R5, R5, R14, RZ, 0x3c, !PT ;  /* 0x0000000e05057212 */ /* 0x000fe200078e3cff */
[----:B------:R0:W-:Y:S02]  /*63e0*/  UTMALDG.3D [UR8], [UR4], desc[UR6] ;  /* 0x00000608040075b4 */ /* 0x0001e40008011000 */
[----:B0-----:R-:W-:Y:S01]  /*63f0*/  UMOV UR8, UR15 ;  /* 0x0000000f00087c82 */ /* 0x001fe20008000000 */
[----:B------:R-:W-:-:S02]  /*6400*/  UMOV UR11, UR19 ;  /* 0x00000013000b7c82 */ /* 0x000fc40008000000 */
[----:B------:R0:W-:Y:S02]  /*6410*/  UTMALDG.3D [UR8], [UR24], desc[UR6] ;  /* 0x00000608180075b4 */ /* 0x0001e40008011000 */
[----:B0-----:R-:W-:Y:S05]  /*6420*/  @P3 BRA `(.L_x_174) ;  /* 0xfffffffc00483947 */ /* 0x001fea000383ffff */
.L_x_170:
[----:B------:R-:W-:Y:S05]  /*6430*/  BSYNC B1 ;  /* 0x0000000000017941 */ /* 0x000fea0003800000 */
.L_x_169:
[----:B------:R-:W-:Y:S01]  /*6440*/  LOP3.LUT P3, RZ, R13, 0xff, RZ, 0xc0, !PT ;  /* 0x000000ff0dff7812 */ /* 0x000fe2000786c0ff */
[----:B------:R-:W-:Y:S01]  /*6450*/  IMAD.IADD R12, R3, 0x1, R12 ;  /* 0x00000001030c7824 */ /* 0x000fe200078e020c */
[----:B------:R-:W-:Y:S01]  /*6460*/  IADD3 R16, P4, R16, UR20, RZ ;  /* 0x0000001410107c10 */ /* 0x000fe2000ff9e0ff */
[----:B------:R-:W-:Y:S01]  /*6470*/  ULDC.64 UR4, c[0x0][0x650] ;  /* 0x0001940000047ab9 */ /* 0x000fe20000000a00 */
[----:B------:R-:W-:Y:S01]  /*6480*/  BSSY B1, `(.L_x_175) ;  /* 0x000006a000017945 */ /* 0x000fe20003800000 */
[----:B------:R-:W-:Y:S01]  /*6490*/  IMAD.MOV.U32 R9, RZ, RZ, -0x1 ;  /* 0xffffffffff097424 */ /* 0x000fe200078e00ff */
[----:B------:R-:W-:Y:S01]  /*64a0*/  ISETP.GT.U32.AND P1, PT, R12, 0x15, PT ;  /* 0x000000150c00780c */ /* 0x000fe20003f24070 */
[----:B------:R-:W-:Y:S01]  /*64b0*/  IMAD.MOV.U32 R8, RZ, RZ, -0x1 ;  /* 0xffffffffff087424 */ /* 0x000fe200078e00ff */
[----:B------:R-:W-:Y:S02]  /*64c0*/  IADD3.X R17, R17, UR13, RZ, P4, !PT ;  /* 0x0000000d11117c10 */ /* 0x000fe4000a7fe4ff */
[----:B------:R-:W-:-:S02]  /*64d0*/  ISETP.LT.U32.AND P1, PT, R3, 0x16, P1 ;  /* 0x000000160300780c */ /* 0x000fc40000f21070 */
[----:B------:R-:W-:Y:S01]  /*64e0*/  PRMT R13, RZ, 0x7610, R13 ;  /* 0x00007610ff0d7816 */ /* 0x000fe2000000000d */
[----:B------:R-:W0:Y:S01]  /*64f0*/  @P3 S2R R5, SR_CgaCtaId ;  /* 0x0000000000053919 */ /* 0x000e220000008800 */
[----:B------:R-:W-:-:S04]  /*6500*/  @P3 MOV R4, 0x400 ;  /* 0x0000040000043802 */ /* 0x000fc80000000f00 */
[----:B0-----:R-:W-:Y:S01]  /*6510*/  @P3 LEA R6, R5, R4, 0x18 ;  /* 0x0000000405063211 */ /* 0x001fe200078ec0ff */
[----:B------:R-:W-:-:S03]  /*6520*/  IMAD.WIDE.U32 R4, R12, -0x45d1745d, RZ ;  /* 0xba2e8ba30c047825 */ /* 0x000fc600078e00ff */
[----:B------:R0:W-:Y:S01]  /*6530*/  @P3 SYNCS.ARRIVE.TRANS64.A1T0 RZ, [R6+URZ+0x178], RZ ;  /* 0x000178ff06ff39a7 */ /* 0x0001e2000810003f */
[----:B------:R-:W-:Y:S02]  /*6540*/  ISETP.GE.U32.AND P3, PT, R3, 0x16, PT ;  /* 0x000000160300780c */ /* 0x000fe40003f66070 */
[----:B------:R-:W-:Y:S02]  /*6550*/  SHF.R.U32.HI R7, RZ, 0x4, R5 ;  /* 0x00000004ff077819 */ /* 0x000fe40000011605 */
[----:B------:R-:W-:Y:S02]  /*6560*/  SEL R5, RZ, 0x1, !P1 ;  /* 0x00000001ff057807 */ /* 0x000fe40004800000 */
[----:B------:R-:W-:Y:S01]  /*6570*/  ISETP.GE.U32.AND P1, PT, R16, UR4, PT ;  /* 0x0000000410007c0c */ /* 0x000fe2000bf26070 */
[----:B------:R-:W-:Y:S01]  /*6580*/  IMAD R12, R7, -0x16, R12 ;  /* 0xffffffea070c7824 */ /* 0x000fe200078e020c */
[----:B------:R-:W-:Y:S02]  /*6590*/  LOP3.LUT R0, R0, R5, RZ, 0x3c, !PT ;  /* 0x0000000500007212 */ /* 0x000fe400078e3cff */
[----:B------:R-:W-:-:S02]  /*65a0*/  ISETP.GE.U32.AND.EX P1, PT, R17, UR5, PT, P1 ;  /* 0x0000000511007c0c */ /* 0x000fc4000bf26110 */
[----:B------:R-:W-:Y:S02]  /*65b0*/  PRMT R4, RZ, 0x7610, R4 ;  /* 0x00007610ff047816 */ /* 0x000fe40000000004 */
[----:B------:R-:W-:Y:S01]  /*65c0*/  @P3 LOP3.LUT R0, R0, 0x1, R7, 0x78, !PT ;  /* 0x0000000100003812 */ /* 0x000fe200078e7807 */
[----:B------:R-:W-:-:S08]  /*65d0*/  IMAD.MOV.U32 R7, RZ, RZ, -0x1 ;  /* 0xffffffffff077424 */ /* 0x000fd000078e00ff */
[----:B0-----:R-:W-:Y:S05]  /*65e0*/  @P1 BRA `(.L_x_176) ;  /* 0x00000004004c1947 */ /* 0x001fea0003800000 */
[----:B------:R-:W-:Y:S01]  /*65f0*/  ULDC.64 UR4, c[0x0][0x628] ;  /* 0x00018a0000047ab9 */ /* 0x000fe20000000a00 */
[----:B------:R-:W0:Y:S01]  /*6600*/  S2R R15, SR_CTAID.X ;  /* 0x00000000000f7919 */ /* 0x000e220000002500 */
[----:B------:R-:W-:Y:S01]  /*6610*/  ISETP.NE.U32.AND P1, PT, RZ, UR4, PT ;  /* 0x00000004ff007c0c */ /* 0x000fe2000bf25070 */
[----:B------:R-:W-:Y:S01]  /*6620*/  ULDC UR7, c[0x0][0x630] ;  /* 0x00018c0000077ab9 */ /* 0x000fe20000000800 */
[----:B------:R-:W-:Y:S01]  /*6630*/  IMAD.MOV.U32 R4, RZ, RZ, R16 ;  /* 0x000000ffff047224 */ /* 0x000fe200078e0010 */
[----:B------:R-:W1:Y:S01]  /*6640*/  S2R R14, SR_CTAID.Y ;  /* 0x00000000000e7919 */ /* 0x000e620000002600 */
[----:B------:R-:W-:Y:S01]  /*6650*/  ISETP.NE.AND.EX P1, PT, RZ, UR5, PT, P1 ;  /* 0x00000005ff007c0c */ /* 0x000fe2000bf25310 */
[----:B------:R-:W-:-:S12]  /*6660*/  IMAD.MOV.U32 R5, RZ, RZ, R17 ;  /* 0x000000ffff057224 */ /* 0x000fd800078e0011 */
[----:B------:R-:W-:Y:S05]  /*6670*/  @!P1 BRA `(.L_x_177) ;  /* 0x0000000000289947 */ /* 0x000fea0003800000 */
[----:B------:R-:W-:Y:S02]  /*6680*/  ULDC UR6, c[0x0][0x634] ;  /* 0x00018d0000067ab9 */ /* 0x000fe40000000800 */
[----:B------:R-:W-:-:S05]  /*6690*/  IADD3 R9, P1, R16, UR6, RZ ;  /* 0x0000000610097c10 */ /* 0x000fca000ff3e0ff */
[----:B------:R-:W-:-:S04]  /*66a0*/  IMAD.X R21, RZ, RZ, R17, P1 ;  /* 0x000000ffff157224 */ /* 0x000fc800008e0611 */
[----:B------:R-:W-:-:S04]  /*66b0*/  IMAD.WIDE.U32 R6, R21, UR4, RZ ;  /* 0x0000000415067c25 */ /* 0x000fc8000f8e00ff */
[----:B------:R-:W-:-:S04]  /*66c0*/  IMAD.WIDE.U32 R6, P1, R9, UR5, R6 ;  /* 0x0000000509067c25 */ /* 0x000fc8000f820006 */
[----:B------:R-:W-:-:S04]  /*66d0*/  IMAD.WIDE.U32 R8, R9, UR4, RZ ;  /* 0x0000000409087c25 */ /* 0x000fc8000f8e00ff */
[----:B------:R-:W-:Y:S01]  /*66e0*/  IMAD.X R5, RZ, RZ, RZ, P1 ;  /* 0x000000ffff057224 */ /* 0x000fe200008e06ff */
[----:B------:R-:W-:Y:S01]  /*66f0*/  IADD3 RZ, P1, R9, R6, RZ ;  /* 0x0000000609ff7210 */ /* 0x000fe20007f3e0ff */
[----:B------:R-:W-:-:S04]  /*6700*/  IMAD.MOV.U32 R4, RZ, RZ, R7 ;  /* 0x000000ffff047224 */ /* 0x000fc800078e0007 */
[----:B------:R-:W-:-:S08]  /*6710*/  IMAD.WIDE.U32.X R4, R21, UR5, R4, P1 ;  /* 0x0000000515047c25 */ /* 0x000fd000088e0404 */
.L_x_177:
[--C-:B------:R-:W-:Y:S01]  /*6720*/  SHF.R.U64 R8, R4, UR7, R5.reuse ;  /* 0x0000000704087c19 */ /* 0x100fe20008001205 */
[----:B------:R-:W-:Y:S01]  /*6730*/  ULDC.64 UR4, c[0x0][0x620] ;  /* 0x0001880000047ab9 */ /* 0x000fe20000000a00 */
[----:B------:R-:W-:Y:S01]  /*6740*/  SHF.R.U32.HI R4, RZ, UR7, R5 ;  /* 0x00000007ff047c19 */ /* 0x000fe20008011605 */
[----:B------:R-:W2:Y:S01]  /*6750*/  LDC R24, c[0x0][0x144] ;  /* 0x00005100ff187b82 */ /* 0x000ea20000000800 */
[----:B------:R-:W-:Y:S01]  /*6760*/  IADD3 R7, P1, RZ, -R8, RZ ;  /* 0x80000008ff077210 */ /* 0x000fe20007f3e0ff */
[----:B------:R-:W-:Y:S01]  /*6770*/  ULDC.64 UR8, c[0x0][0x640] ;  /* 0x0001900000087ab9 */ /* 0x000fe20000000a00 */
[----:B0-----:R-:W-:Y:S01]  /*6780*/  I2FP.F32.U32 R9, R15 ;  /* 0x0000000f00097245 */ /* 0x001fe20000201000 */
[----:B------:R-:W-:Y:S02]  /*6790*/  ULDC UR6, c[0x0][0x608] ;  /* 0x0001820000067ab9 */ /* 0x000fe40000000800 */
[----:B------:R-:W-:Y:S01]  /*67a0*/  IMAD.X R4, RZ, RZ, ~R4, P1 ;  /* 0x000000ffff047224 */ /* 0x000fe200008e0e04 */
[----:B------:R-:W-:Y:S01]  /*67b0*/  ISETP.NE.U32.AND P1, PT, RZ, UR8, PT ;  /* 0x00000008ff007c0c */ /* 0x000fe2000bf25070 */
[----:B------:R-:W0:Y:S02]  /*67c0*/  LDC R21, c[0x0][0x148] ;  /* 0x00005200ff157b82 */ /* 0x000e240000000800 */
[----:B------:R-:W-:Y:S01]  /*67d0*/  IMAD R6, R4, UR4, RZ ;  /* 0x0000000404067c24 */ /* 0x000fe2000f8e02ff */
[----:B------:R-:W-:Y:S01]  /*67e0*/  ISETP.NE.AND.EX P1, PT, RZ, UR9, PT, P1 ;  /* 0x00000009ff007c0c */ /* 0x000fe2000bf25310 */
[----:B------:R-:W-:Y:S01]  /*67f0*/  IMAD.WIDE.U32 R4, R7, UR4, R16 ;  /* 0x0000000407047c25 */ /* 0x000fe2000f8e0010 */
[----:B------:R-:W-:-:S03]  /*6800*/  ULDC UR4, c[0x0][0x150] ;  /* 0x0000540000047ab9 */ /* 0x000fc60000000800 */
[----:B------:R-:W-:Y:S02]  /*6810*/  IMAD R7, R7, UR5, R6 ;  /* 0x0000000507077c24 */ /* 0x000fe4000f8e0206 */
[----:B------:R-:W-:Y:S01]  /*6820*/  FMUL R6, R9, UR4 ;  /* 0x0000000409067c20 */ /* 0x000fe20008400000 */
[----:B------:R-:W-:Y:S01]  /*6830*/  ULDC UR4, c[0x0][0x618] ;  /* 0x0001860000047ab9 */ /* 0x000fe20000000800 */
[----:B------:R-:W-:Y:S01]  /*6840*/  ULDC UR5, c[0x0][0x154] ;  /* 0x0000550000057ab9 */ /* 0x000fe20000000800 */
[----:B------:R-:W-:-:S03]  /*6850*/  IMAD.IADD R5, R5, 0x1, R7 ;  /* 0x0000000105057824 */ /* 0x000fc600078e0207 */
[----:B------:R-:W3:Y:S02]  /*6860*/  F2I.U32.TRUNC.NTZ R6, R6 ;  /* 0x0000000600067305 */ /* 0x000ee4000020f000 */
[----:B------:R-:W-:Y:S02]  /*6870*/  SHF.R.U64 R9, R4, UR4, R5 ;  /* 0x0000000404097c19 */ /* 0x000fe40008001205 */
[----:B-1----:R-:W-:-:S05]  /*6880*/  I2FP.F32.U32 R4, R14 ;  /* 0x0000000e00047245 */ /* 0x002fca0000201000 */
[----:B------:R-:W-:Y:S01]  /*6890*/  FMUL R22, R4, UR5 ;  /* 0x0000000504167c20 */ /* 0x000fe20008400000 */
[----:B------:R-:W-:Y:S01]  /*68a0*/  SHF.R.U32.HI R4, RZ, UR4, R5 ;  /* 0x00000004ff047c19 */ /* 0x000fe20008011605 */
[----:B------:R-:W-:-:S03]  /*68b0*/  ULDC UR4, c[0x0][0x658] ;  /* 0x0001960000047ab9 */ /* 0x000fc60000000800 */
[--C-:B------:R-:W-:Y:S01]  /*68c0*/  SHF.R.U64 R20, R9, UR6, R4.reuse ;  /* 0x0000000609147c19 */ /* 0x100fe20008001204 */
[----:B------:R-:W1:Y:S01]  /*68d0*/  F2I.U32.TRUNC.NTZ R22, R22 ;  /* 0x0000001600167305 */ /* 0x000e62000020f000 */
[----:B------:R-:W-:Y:S01]  /*68e0*/  SHF.R.U32.HI R5, RZ, UR6, R4 ;  /* 0x00000006ff057c19 */ /* 0x000fe20008011604 */
[----:B---3--:R-:W-:-:S03]  /*68f0*/  IMAD.MOV R6, RZ, RZ, -R6 ;  /* 0x000000ffff067224 */ /* 0x008fc600078e0a06 */
[----:B------:R-:W-:Y:S01]  /*6900*/  SHF.R.U64 R18, R20, UR4, R5 ;  /* 0x0000000414127c19 */ /* 0x000fe20008001205 */
[----:B--2---:R-:W-:Y:S01]  /*6910*/  IMAD R15, R24, R6, R15 ;  /* 0x00000006180f7224 */ /* 0x004fe200078e020f */
[----:B------:R-:W-:-:S03]  /*6920*/  SHF.R.U32.HI R23, RZ, UR4, R5 ;  /* 0x00000004ff177c19 */ /* 0x000fc60008011605 */
[----:B------:R-:W-:Y:S02]  /*6930*/  IMAD.MOV.U32 R4, RZ, RZ, R18 ;  /* 0x000000ffff047224 */ /* 0x000fe400078e0012 */
[----:B------:R-:W-:Y:S01]  /*6940*/  IMAD.MOV.U32 R5, RZ, RZ, R23 ;  /* 0x000000ffff057224 */ /* 0x000fe200078e0017 */
[----:B-1----:R-:W-:Y:S06]  /*6950*/  @!P1 BRA `(.L_x_178) ;  /* 0x0000000000289947 */ /* 0x002fec0003800000 */
[----:B------:R-:W-:Y:S02]  /*6960*/  ULDC UR4, c[0x0][0x64c] ;  /* 0x0001930000047ab9 */ /* 0x000fe40000000800 */
[----:B------:R-:W-:-:S05]  /*6970*/  IADD3 R5, P1, R18, UR4, RZ ;  /* 0x0000000412057c10 */ /* 0x000fca000ff3e0ff */
[----:B------:R-:W-:-:S04]  /*6980*/  IMAD.X R23, RZ, RZ, R23, P1 ;  /* 0x000000ffff177224 */ /* 0x000fc800008e0617 */
[----:B------:R-:W-:-:S04]  /*6990*/  IMAD.WIDE.U32 R6, R23, UR8, RZ ;  /* 0x0000000817067c25 */ /* 0x000fc8000f8e00ff */
[----:B------:R-:W-:-:S04]  /*69a0*/  IMAD.WIDE.U32 R6, P1, R5, UR9, R6 ;  /* 0x0000000905067c25 */ /* 0x000fc8000f820006 */
[----:B------:R-:W-:-:S04]  /*69b0*/  IMAD.WIDE.U32 R4, R5, UR8, RZ ;  /* 0x0000000805047c25 */ /* 0x000fc8000f8e00ff */
[----:B------:R-:W-:Y:S01]  /*69c0*/  IMAD.MOV.U32 R4, RZ, RZ, R7 ;  /* 0x000000ffff047224 */ /* 0x000fe200078e0007 */
[----:B------:R-:W-:Y:S01]  /*69d0*/  IADD3 RZ, P3, R5, R6, RZ ;  /* 0x0000000605ff7210 */ /* 0x000fe20007f7e0ff */
[----:B------:R-:W-:-:S04]  /*69e0*/  IMAD.X R5, RZ, RZ, RZ, P1 ;  /* 0x000000ffff057224 */ /* 0x000fc800008e06ff */
[----:B------:R-:W-:-:S08]  /*69f0*/  IMAD.WIDE.U32.X R4, R23, UR9, R4, P3 ;  /* 0x0000000917047c25 */ /* 0x000fd000098e0404 */
.L_x_178:
[----:B------:R-:W-:Y:S01]  /*6a00*/  ISETP.NE.AND P1, PT, R2, 0x1, PT ;  /* 0x000000010200780c */ /* 0x000fe20003f25270 */
[----:B------:R-:W-:Y:S01]  /*6a10*/  ULDC UR4, c[0x0][0x648] ;  /* 0x0001920000047ab9 */ /* 0x000fe20000000800 */
[----:B------:R-:W-:Y:S01]  /*6a20*/  LOP3.LUT R20, R20, UR17, RZ, 0xc0, !PT ;  /* 0x0000001114147c12 */ /* 0x000fe2000f8ec0ff */
[----:B------:R-:W-:Y:S01]  /*6a30*/  IMAD.MOV R22, RZ, RZ, -R22 ;  /* 0x000000ffff167224 */ /* 0x000fe200078e0a16 */
[----:B------:R-:W-:Y:S01]  /*6a40*/  SHF.R.U64 R5, R4, UR4, R5 ;  /* 0x0000000404057c19 */ /* 0x000fe20008001205 */
[----:B------:R-:W-:Y:S01]  /*6a50*/  ULDC UR4, c[0x0][0x638] ;  /* 0x00018e0000047ab9 */ /* 0x000fe20000000800 */
[----:B------:R-:W-:Y:S01]  /*6a60*/  LOP3.LUT R9, R9, UR16, RZ, 0xc0, !PT ;  /* 0x0000001009097c12 */ /* 0x000fe2000f8ec0ff */
[----:B------:R-:W-:Y:S01]  /*6a70*/  ULDC UR5, c[0x0][0x610] ;  /* 0x0001840000057ab9 */ /* 0x000fe20000000800 */
[----:B------:R-:W-:Y:S02]  /*6a80*/  IMAD.MOV.U32 R4, RZ, RZ, 0x1 ;  /* 0x00000001ff047424 */ /* 0x000fe400078e00ff */
[----:B------:R-:W-:-:S02]  /*6a90*/  IMAD.MOV R7, RZ, RZ, -R5 ;  /* 0x000000ffff077224 */ /* 0x000fc400078e0a05 */
[----:B------:R-:W-:Y:S02]  /*6aa0*/  IMAD R20, R5, UR18, R20 ;  /* 0x0000001205147c24 */ /* 0x000fe4000f8e0214 */
[----:B0-----:R-:W-:Y:S02]  /*6ab0*/  @P1 IMAD R15, R21, R22, R14 ;  /* 0x00000016150f1224 */ /* 0x001fe400078e020e */
[----:B------:R-:W-:Y:S01]  /*6ac0*/  IMAD R18, R7, UR4, R18 ;  /* 0x0000000407127c24 */ /* 0x000fe2000f8e0212 */
[----:B------:R-:W-:Y:S01]  /*6ad0*/  ULDC UR4, c[0x0][0x600] ;  /* 0x0001800000047ab9 */ /* 0x000fe20000000800 */
[----:B------:R-:W-:Y:S02]  /*6ae0*/  IMAD R15, R20, UR5, R15 ;  /* 0x00000005140f7c24 */ /* 0x000fe4000f8e020f */
[----:B------:R-:W-:-:S05]  /*6af0*/  IMAD R18, R18, UR4, R9 ;  /* 0x0000000412127c24 */ /* 0x000fca000f8e0209 */
[----:B------:R-:W-:Y:S02]  /*6b00*/  SEL R9, R18, R15, !P1 ;  /* 0x0000000f12097207 */ /* 0x000fe40004800000 */
[----:B------:R-:W-:-:S07]  /*6b10*/  SEL R7, R15, R18, !P1 ;  /* 0x000000120f077207 */ /* 0x000fce0004800000 */
.L_x_176:
[----:B------:R-:W-:Y:S05]  /*6b20*/  BSYNC B1 ;  /* 0x0000000000017941 */ /* 0x000fea0003800000 */
.L_x_175:
[----:B------:R-:W-:-:S13]  /*6b30*/  LOP3.LUT P1, RZ, R4, 0xff, RZ, 0xc0, !PT ;  /* 0x000000ff04ff7812 */ /* 0x000fda000782c0ff */
[----:B------:R-:W-:Y:S05]  /*6b40*/  @P1 BRA `(.L_x_179) ;  /* 0xfffffff4004c1947 */ /* 0x000fea000383ffff */
[----:B------:R-:W-:Y:S05]  /*6b50*/  BSYNC B0 ;  /* 0x0000000000007941 */ /* 0x000fea0003800000 */
.L_x_167:
[----:B------:R-:W-:-:S03]  /*6b60*/  UMOV UR4, 0xffffffff ;  /* 0xffffffff00047882 */ /* 0x000fc60000000000 */
[----:B------:R-:W-:Y:S05]  /*6b70*/  BRA.DIV UR4, `(.L_x_180) ;  /* 0x0000000e049c7947 */ /* 0x000fea000b800000 */
[----:B------:R-:W-:-:S13]  /*6b80*/  ELECT P6, URZ, PT ;  /* 0x00000000003f782f */ /* 0x000fda00038c0000 */
.L_x_212:
[----:B------:R-:W-:Y:S04]  /*6b90*/  BSSY B0, `(.L_x_181) ;  /* 0x00000cd000007945 */ /* 0x000fe80003800000 */
[----:B------:R-:W-:Y:S05]  /*6ba0*/  @!P6 BRA `(.L_x_182) ;  /* 0x0000000c002ce947 */ /* 0x000fea0003800000 */
[----:B------:R-:W-:-:S04]  /*6bb0*/  LOP3.LUT R19, R19, 0x2, RZ, 0xfc, !PT ;  /* 0x0000000213137812 */ /* 0x000fc800078efcff */
[----:B------:R-:W-:-:S13]  /*6bc0*/  ISETP.NE.AND P0, PT, R19, 0x3, PT ;  /* 0x000000031300780c */ /* 0x000fda0003f05270 */
[----:B------:R-:W-:Y:S05]  /*6bd0*/  @!P0 BRA `(.L_x_183) ;  /* 0x0000000000048947 */ /* 0x000fea0003800000 */
[----:B------:R-:W-:Y:S01]  /*6be0*/  BPT.TRAP 0x1 ;  /* 0x000000040000795c */ /* 0x000fe20000300000 */
.L_x_183:
[----:B------:R-:W0:Y:S01]  /*6bf0*/  S2R R3, SR_CgaCtaId ;  /* 0x0000000000037919 */ /* 0x000e220000008800 */
[----:B------:R-:W-:-:S04]  /*6c00*/  MOV R2, 0x400 ;  /* 0x0000040000027802 */ /* 0x000fc80000000f00 */
[----:B0-----:R-:W-:Y:S02]  /*6c10*/  LEA R3, R3, R2, 0x18 ;  /* 0x0000000203037211 */ /* 0x001fe400078ec0ff */
[----:B------:R-:W-:-:S03]  /*6c20*/  SHF.L.U32 R2, R0, 0x1f, RZ ;  /* 0x0000001f00027819 */ /* 0x000fc600000006ff */
[----:B------:R-:W-:-:S04]  /*6c30*/  VIADD R3, R3, 0xb0 ;  /* 0x000000b003037836 */ /* 0x000fc80000000000 */
[C---:B------:R-:W-:Y:S02]  /*6c40*/  IMAD R7, R12.reuse, 0x8, R3 ;  /* 0x000000080c077824 */ /* 0x040fe400078e0203 */
[----:B------:R-:W-:Y:S02]  /*6c50*/  VIADD R12, R12, 0x1 ;  /* 0x000000010c0c7836 */ /* 0x000fe40000000000 */
[----:B------:R-:W0:Y:S03]  /*6c60*/  SYNCS.PHASECHK.TRANS64.TRYWAIT P0, [R7+URZ], R2 ;  /* 0x00000002070075a7 */ /* 0x000e26000800017f */
[----:B------:R-:W-:-:S04]  /*6c70*/  ISETP.NE.AND P1, PT, R12, 0x16, PT ;  /* 0x000000160c00780c */ /* 0x000fc80003f25270 */
[----:B------:R-:W-:Y:S02]  /*6c80*/  SEL R5, RZ, 0x1, P1 ;  /* 0x00000001ff057807 */ /* 0x000fe40000800000 */
[----:B------:R-:W-:Y:S02]  /*6c90*/  SEL R12, R12, RZ, P1 ;  /* 0x000000ff0c0c7207 */ /* 0x000fe40000800000 */
[----:B------:R-:W-:-:S03]  /*6ca0*/  LOP3.LUT R5, R0, R5, RZ, 0x3c, !PT ;  /* 0x0000000500057212 */ /* 0x000fc600078e3cff */
[----:B------:R-:W-:Y:S01]  /*6cb0*/  IMAD R9, R12, 0x8, R3 ;  /* 0x000000080c097824 */ /* 0x000fe200078e0203 */
[----:B------:R-:W-:Y:S01]  /*6cc0*/  SHF.L.U32 R4, R5, 0x1f, RZ ;  /* 0x0000001f05047819 */ /* 0x000fe200000006ff */
[----:B0-----:R-:W-:Y:S06]  /*6cd0*/  @!P0 BRA `(.L_x_184) ;  /* 0x0000000c00648947 */ /* 0x001fec0003800000 */
.L_x_213:
[----:B------:R-:W1:Y:S01]  /*6ce0*/  SYNCS.PHASECHK.TRANS64.TRYWAIT P0, [R9+URZ], R4 ;  /* 0x00000004090075a7 */ /* 0x000e62000800017f */
[----:B------:R-:W-:-:S05]  /*6cf0*/  VIADD R0, R12, 0x1 ;  /* 0x000000010c007836 */ /* 0x000fca0000000000 */
[----:B------:R-:W-:-:S04]  /*6d00*/  ISETP.NE.AND P1, PT, R0, 0x16, PT ;  /* 0x000000160000780c */ /* 0x000fc80003f25270 */
[----:B0-----:R-:W-:Y:S02]  /*6d10*/  SEL R2, RZ, 0x1, P1 ;  /* 0x00000001ff027807 */ /* 0x001fe40000800000 */
[----:B------:R-:W-:Y:S02]  /*6d20*/  SEL R0, R0, RZ, P1 ;  /* 0x000000ff00007207 */ /* 0x000fe40000800000 */
[----:B------:R-:W-:-:S03]  /*6d30*/  LOP3.LUT R7, R5, R2, RZ, 0x3c, !PT ;  /* 0x0000000205077212 */ /* 0x000fc600078e3cff */
[----:B------:R-:W-:Y:S01]  /*6d40*/  IMAD R6, R0, 0x8, R3 ;  /* 0x0000000800067824 */ /* 0x000fe200078e0203 */
[----:B------:R-:W-:Y:S01]  /*6d50*/  SHF.L.U32 R5, R7, 0x1f, RZ ;  /* 0x0000001f07057819 */ /* 0x000fe200000006ff */
[----:B-1----:R-:W-:Y:S06]  /*6d60*/  @!P0 BRA `(.L_x_185) ;  /* 0x0000000c00548947 */ /* 0x002fec0003800000 */
.L_x_214:
[----:B------:R-:W1:Y:S01]  /*6d70*/  SYNCS.PHASECHK.TRANS64.TRYWAIT P0, [R6+URZ], R5 ;  /* 0x00000005060075a7 */ /* 0x000e62000800017f */
[----:B------:R-:W-:-:S05]  /*6d80*/  VIADD R0, R0, 0x1 ;  /* 0x0000000100007836 */ /* 0x000fca0000000000 */
[----:B------:R-:W-:-:S04]  /*6d90*/  ISETP.NE.AND P1, PT, R0, 0x16, PT ;  /* 0x000000160000780c */ /* 0x000fc80003f25270 */
[----:B------:R-:W-:Y:S02]  /*6da0*/  SEL R2, RZ, 0x1, P1 ;  /* 0x00000001ff027807 */ /* 0x000fe40000800000 */
[----:B------:R-:W-:Y:S02]  /*6db0*/  SEL R0, R0, RZ, P1 ;  /* 0x000000ff00007207 */ /* 0x000fe40000800000 */
[----:B------:R-:W-:-:S03]  /*6dc0*/  LOP3.LUT R7, R7, R2, RZ, 0x3c, !PT ;  /* 0x0000000207077212 */ /* 0x000fc600078e3cff */
[----:B0-----:R-:W-:Y:S01]  /*6dd0*/  IMAD R9, R0, 0x8, R3 ;  /* 0x0000000800097824 */ /* 0x001fe200078e0203 */
[----:B------:R-:W-:Y:S01]  /*6de0*/  SHF.L.U32 R4, R7, 0x1f, RZ ;  /* 0x0000001f07047819 */ /* 0x000fe200000006ff */
[----:B-1----:R-:W-:Y:S06]  /*6df0*/  @!P0 BRA `(.L_x_186) ;  /* 0x0000000c00448947 */ /* 0x002fec0003800000 */
.L_x_215:
        /* <DEDUP_REMOVED lines=9> */
.L_x_216:
        /* <DEDUP_REMOVED lines=9> */
.L_x_217:
        /* <DEDUP_REMOVED lines=9> */
.L_x_218:
        /* <DEDUP_REMOVED lines=9> */
.L_x_219:
        /* <DEDUP_REMOVED lines=9> */
.L_x_220:
        /* <DEDUP_REMOVED lines=9> */
.L_x_221:
        /* <DEDUP_REMOVED lines=9> */
.L_x_222:
        /* <DEDUP_REMOVED lines=9> */
.L_x_223:
        /* <DEDUP_REMOVED lines=9> */
.L_x_224:
        /* <DEDUP_REMOVED lines=9> */
.L_x_225:
        /* <DEDUP_REMOVED lines=9> */
.L_x_226:
        /* <DEDUP_REMOVED lines=9> */
.L_x_227:
        /* <DEDUP_REMOVED lines=9> */
.L_x_228:
        /* <DEDUP_REMOVED lines=9> */
.L_x_229:
        /* <DEDUP_REMOVED lines=9> */
.L_x_230:
        /* <DEDUP_REMOVED lines=9> */
.L_x_231:
        /* <DEDUP_REMOVED lines=9> */
.L_x_232:
[----:B------:R-:W1:Y:S01]  /*7790*/  SYNCS.PHASECHK.TRANS64.TRYWAIT P0, [R6+URZ], R5 ;  /* 0x00000005060075a7 */ /* 0x000e62000800017f */
[----:B------:R-:W-:-:S05]  /*77a0*/  VIADD R0, R0, 0x1 ;  /* 0x0000000100007836 */ /* 0x000fca0000000000 */
[----:B------:R-:W-:-:S04]  /*77b0*/  ISETP.NE.AND P1, PT, R0, 0x16, PT ;  /* 0x000000160000780c */ /* 0x000fc80003f25270 */
[----:B------:R-:W-:Y:S02]  /*77c0*/  SEL R2, RZ, 0x1, P1 ;  /* 0x00000001ff027807 */ /* 0x000fe40000800000 */
[----:B------:R-:W-:Y:S02]  /*77d0*/  SEL R0, R0, RZ, P1 ;  /* 0x000000ff00007207 */ /* 0x000fe40000800000 */
[----:B------:R-:W-:Y:S01]  /*77e0*/  LOP3.LUT R2, R7, R2, RZ, 0x3c, !PT ;  /* 0x0000000207027212 */ /* 0x000fe200078e3cff */
[----:B-1----:R-:W-:Y:S06]  /*77f0*/  @!P0 BRA `(.L_x_204) ;  /* 0x00000008002c8947 */ /* 0x002fec0003800000 */
.L_x_233:
[----:B------:R-:W-:Y:S01]  /*7800*/  IMAD R3, R0, 0x8, R3 ;  /* 0x0000000800037824 */ /* 0x000fe200078e0203 */
[----:B------:R-:W-:-:S07]  /*7810*/  SHF.L.U32 R0, R2, 0x1f, RZ ;  /* 0x0000001f02007819 */ /* 0x000fce00000006ff */
.L_x_205:
[----:B--2---:R2:W3:Y:S02]  /*7820*/  SYNCS.PHASECHK.TRANS64.TRYWAIT P0, [R3+URZ], R0 ;  /* 0x00000000030075a7 */ /* 0x0044e4000800017f */
[----:B---3--:R-:W-:Y:S05]  /*7830*/  @!P0 NANOSLEEP.SYNCS 0x989680 ;  /* 0x009896800000895d */ /* 0x008fea0003900000 */
[----:B------:R-:W3:Y:S02]  /*7840*/  @!P0 SYNCS.PHASECHK.TRANS64 P0, [R3+URZ], R0 ;  /* 0x00000000030085a7 */ /* 0x000ee4000800007f */
[----:B---3--:R-:W-:Y:S05]  /*7850*/  @!P0 BRA `(.L_x_205) ;  /* 0xfffffffc00f08947 */ /* 0x008fea000383ffff */
.L_x_182:
[----:B------:R-:W-:Y:S05]  /*7860*/  BSYNC B0 ;  /* 0x0000000000007941 */ /* 0x000fea0003800000 */
.L_x_181:
[----:B------:R-:W-:Y:S05]  /*7870*/  EXIT ;  /* 0x000000000000794d */ /* 0x000fea0003800000 */
.L_x_18:
[----:B---3--:R3:W4:Y:S02]  /*7880*/  SYNCS.PHASECHK.TRANS64.TRYWAIT P1, [R3+URZ], R0 ;  /* 0x00000000030075a7 */ /* 0x008724000802017f */
[----:B----4-:R-:W-:Y:S05]  /*7890*/  @!P1 NANOSLEEP.SYNCS 0x989680 ;  /* 0x009896800000995d */ /* 0x010fea0003900000 */
[----:B------:R-:W4:Y:S02]  /*78a0*/  @!P1 SYNCS.PHASECHK.TRANS64 P1, [R3+URZ], R0 ;  /* 0x00000000030095a7 */ /* 0x000f24000802007f */
[----:B----4-:R-:W-:Y:S05]  /*78b0*/  @!P1 BRA `(.L_x_18) ;  /* 0xfffffffc00f09947 */ /* 0x010fea000383ffff */
[----:B------:R-:W-:Y:S05]  /*78c0*/  BRA `(.L_x_17) ;  /* 0xffffff9c00007947 */ /* 0x000fea000383ffff */
.L_x_23:
[----:B-1----:R1:W2:Y:S02]  /*78d0*/  SYNCS.PHASECHK.TRANS64.TRYWAIT P1, [R5+URZ], R4 ;  /* 0x00000004050075a7 */ /* 0x0022a4000802017f */
[----:B--2---:R-:W-:Y:S05]  /*78e0*/  @!P1 NANOSLEEP.SYNCS 0x989680 ;  /* 0x009896800000995d */ /* 0x004fea0003900000 */
[----:B------:R-:W2:Y:S02]  /*78f0*/  @!P1 SYNCS.PHASECHK.TRANS64 P1, [R5+URZ], R4 ;  /* 0x00000004050095a7 */ /* 0x000ea4000802007f */
[----:B--2---:R-:W-:Y:S05]  /*7900*/  @!P1 BRA `(.L_x_23) ;  /* 0xfffffffc00f09947 */ /* 0x004fea000383ffff */
[----:B------:R-:W-:Y:S05]  /*7910*/  BRA `(.L_x_22) ;  /* 0xffffff9c00a87947 */ /* 0x000fea000383ffff */
.L_x_168:
[----:B------:R-:W-:Y:S01]  /*7920*/  BSSY B1, `(.L_x_206) ;  /* 0x0000006000017945 */ /* 0x000fe20003800000 */
[----:B------:R-:W-:-:S07]  /*7930*/  IMAD.MOV.U32 R15, RZ, RZ, -0x1 ;  /* 0xffffffffff0f7424 */ /* 0x000fce00078e00ff */
[----:B------:R-:W-:Y:S05]  /*7940*/  WARPSYNC.COLLECTIVE R15, `(.L_x_207) ;  /* 0x000000000f0c7348 */ /* 0x000fea0003c00000 */
[----:B------:R-:W-:Y:S02]  /*7950*/  ELECT P6, UR62, PT ;  /* 0x00000000003e782f */ /* 0x000fe400038c0000 */
[----:B------:R-:W-:Y:S01]  /*7960*/  MOV R14, UR62 ;  /* 0x0000003e000e7c02 */ /* 0x000fe20008000f00 */
[----:B------:R-:W-:Y:S10]  /*7970*/  ENDCOLLECTIVE ;  /* 0x000000000000791b */ /* 0x000ff40003800000 */
.L_x_207:
[----:B------:R-:W-:Y:S05]  /*7980*/  BSYNC B1 ;  /* 0x0000000000017941 */ /* 0x000fea0003800000 */
.L_x_206:
[----:B------:R-:W-:Y:S05]  /*7990*/  BRA `(.L_x_208) ;  /* 0xffffffe400c47947 */ /* 0x000fea000383ffff */
.L_x_171:
[----:B0-----:R0:W1:Y:S02]  /*79a0*/  SYNCS.PHASECHK.TRANS64.TRYWAIT P1, [R14+URZ+0xb0], R7 ;  /* 0x0000b0070e0075a7 */ /* 0x001064000802017f */
[----:B-1----:R-:W-:Y:S05]  /*79b0*/  @!P1 NANOSLEEP.SYNCS 0x989680 ;  /* 0x009896800000995d */ /* 0x002fea0003900000 */
[----:B------:R-:W1:Y:S02]  /*79c0*/  @!P1 SYNCS.PHASECHK.TRANS64 P1, [R14+URZ+0xb0], R7 ;  /* 0x0000b0070e0095a7 */ /* 0x000e64000802007f */
[----:B-1----:R-:W-:Y:S05]  /*79d0*/  @!P1 BRA `(.L_x_171) ;  /* 0xfffffffc00f09947 */ /* 0x002fea000383ffff */
[----:B------:R-:W-:Y:S05]  /*79e0*/  BRA `(.L_x_209) ;  /* 0xffffffe400f87947 */ /* 0x000fea000383ffff */
.L_x_180:
[----:B------:R-:W-:Y:S01]  /*79f0*/  BSSY B0, `(.L_x_210) ;  /* 0x0000006000007945 */ /* 0x000fe20003800000 */
[----:B------:R-:W-:-:S07]  /*7a00*/  IMAD.MOV.U32 R15, RZ, RZ, -0x1 ;  /* 0xffffffffff0f7424 */ /* 0x000fce00078e00ff */
[----:B------:R-:W-:Y:S05]  /*7a10*/  WARPSYNC.COLLECTIVE R15, `(.L_x_211) ;  /* 0x000000000f0c7348 */ /* 0x000fea0003c00000 */
[----:B------:R-:W-:Y:S02]  /*7a20*/  ELECT P6, UR62, PT ;  /* 0x00000000003e782f */ /* 0x000fe400038c0000 */
[----:B------:R-:W-:Y:S01]  /*7a30*/  MOV R14, UR62 ;  /* 0x0000003e000e7c02 */ /* 0x000fe20008000f00 */
[----:B------:R-:W-:Y:S10]  /*7a40*/  ENDCOLLECTIVE ;  /* 0x000000000000791b */ /* 0x000ff40003800000 */
.L_x_211:
[----:B------:R-:W-:Y:S05]  /*7a50*/  BSYNC B0 ;  /* 0x0000000000007941 */ /* 0x000fea0003800000 */
.L_x_210:
[----:B------:R-:W-:Y:S05]  /*7a60*/  BRA `(.L_x_212) ;  /* 0xfffffff000487947 */ /* 0x000fea000383ffff */
.L_x_184:
[----:B0-----:R0:W1:Y:S02]  /*7a70*/  SYNCS.PHASECHK.TRANS64.TRYWAIT P0, [R7+URZ], R2 ;  /* 0x00000002070075a7 */ /* 0x001064000800017f */
[----:B-1----:R-:W-:Y:S05]  /*7a80*/  @!P0 NANOSLEEP.SYNCS 0x989680 ;  /* 0x009896800000895d */ /* 0x002fea0003900000 */
[----:B------:R-:W1:Y:S02]  /*7a90*/  @!P0 SYNCS.PHASECHK.TRANS64 P0, [R7+URZ], R2 ;  /* 0x00000002070085a7 */ /* 0x000e64000800007f */
[----:B-1----:R-:W-:Y:S05]  /*7aa0*/  @!P0 BRA `(.L_x_184) ;  /* 0xfffffffc00f08947 */ /* 0x002fea000383ffff */
[----:B------:R-:W-:Y:S05]  /*7ab0*/  BRA `(.L_x_213) ;  /* 0xfffffff000887947 */ /* 0x000fea000383ffff */
.L_x_185:
[----:B0-----:R0:W1:Y:S02]  /*7ac0*/  SYNCS.PHASECHK.TRANS64.TRYWAIT P0, [R9+URZ], R4 ;  /* 0x00000004090075a7 */ /* 0x001064000800017f */
[----:B-1----:R-:W-:Y:S05]  /*7ad0*/  @!P0 NANOSLEEP.SYNCS 0x989680 ;  /* 0x009896800000895d */ /* 0x002fea0003900000 */
[----:B------:R-:W1:Y:S02]  /*7ae0*/  @!P0 SYNCS.PHASECHK.TRANS64 P0, [R9+URZ], R4 ;  /* 0x00000004090085a7 */ /* 0x000e64000800007f */
[----:B-1----:R-:W-:Y:S05]  /*7af0*/  @!P0 BRA `(.L_x_185) ;  /* 0xfffffffc00f08947 */ /* 0x002fea000383ffff */
[----:B------:R-:W-:Y:S05]  /*7b00*/  BRA `(.L_x_214) ;  /* 0xfffffff000987947 */ /* 0x000fea000383ffff */
.L_x_186:
[----:B0-----:R0:W1:Y:S02]  /*7b10*/  SYNCS.PHASECHK.TRANS64.TRYWAIT P0, [R6+URZ], R5 ;  /* 0x00000005060075a7 */ /* 0x001064000800017f */
[----:B-1----:R-:W-:Y:S05]  /*7b20*/  @!P0 NANOSLEEP.SYNCS 0x989680 ;  /* 0x009896800000895d */ /* 0x002fea0003900000 */
[----:B------:R-:W1:Y:S02]  /*7b30*/  @!P0 SYNCS.PHASECHK.TRANS64 P0, [R6+URZ], R5 ;  /* 0x00000005060085a7 */ /* 0x000e64000800007f */
[----:B-1----:R-:W-:Y:S05]  /*7b40*/  @!P0 BRA `(.L_x_186) ;  /* 0xfffffffc00f08947 */ /* 0x002fea000383ffff */
[----:B------:R-:W-:Y:S05]  /*7b50*/  BRA `(.L_x_215) ;  /* 0xfffffff000a87947 */ /* 0x000fea000383ffff */
.L_x_187:
[----:B0-----:R0:W1:Y:S02]  /*7b60*/  SYNCS.PHASECHK.TRANS64.TRYWAIT P0, [R9+URZ], R4 ;  /* 0x00000004090075a7 */ /* 0x001064000800017f */
[----:B-1----:R-:W-:Y:S05]  /*7b70*/  @!P0 NANOSLEEP.SYNCS 0x989680 ;  /* 0x009896800000895d */ /* 0x002fea0003900000 */
[----:B------:R-:W1:Y:S02]  /*7b80*/  @!P0 SYNCS.PHASECHK.TRANS64 P0, [R9+URZ], R4 ;  /* 0x00000004090085a7 */ /* 0x000e64000800007f */
[----:B-1----:R-:W-:Y:S05]  /*7b90*/  @!P0 BRA `(.L_x_187) ;  /* 0xfffffffc00f08947 */ /* 0x002fea000383ffff */
[----:B------:R-:W-:Y:S05]  /*7ba0*/  BRA `(.L_x_216) ;  /* 0xfffffff000b87947 */ /* 0x000fea000383ffff */
.L_x_188:
[----:B0-----:R0:W1:Y:S02]  /*7bb0*/  SYNCS.PHASECHK.TRANS64.TRYWAIT P0, [R6+URZ], R5 ;  /* 0x00000005060075a7 */ /* 0x001064000800017f */
[----:B-1----:R-:W-:Y:S05]  /*7bc0*/  @!P0 NANOSLEEP.SYNCS 0x989680 ;  /* 0x009896800000895d */ /* 0x002fea0003900000 */
[----:B------:R-:W1:Y:S02]  /*7bd0*/  @!P0 SYNCS.PHASECHK.TRANS64 P0, [R6+URZ], R5 ;  /* 0x00000005060085a7 */ /* 0x000e64000800007f */
[----:B-1----:R-:W-:Y:S05]  /*7be0*/  @!P0 BRA `(.L_x_188) ;  /* 0xfffffffc00f08947 */ /* 0x002fea000383ffff */
[----:B------:R-:W-:Y:S05]  /*7bf0*/  BRA `(.L_x_217) ;  /* 0xfffffff000c87947 */ /* 0x000fea000383ffff */
.L_x_189:
[----:B0-----:R0:W1:Y:S02]  /*7c00*/  SYNCS.PHASECHK.TRANS64.TRYWAIT P0, [R9+URZ], R4 ;  /* 0x00000004090075a7 */ /* 0x001064000800017f */
[----:B-1----:R-:W-:Y:S05]  /*7c10*/  @!P0 NANOSLEEP.SYNCS 0x989680 ;  /* 0x009896800000895d */ /* 0x002fea0003900000 */
[----:B------:R-:W1:Y:S02]  /*7c20*/  @!P0 SYNCS.PHASECHK.TRANS64 P0, [R9+URZ], R4 ;  /* 0x00000004090085a7 */ /* 0x000e64000800007f */
[----:B-1----:R-:W-:Y:S05]  /*7c30*/  @!P0 BRA `(.L_x_189) ;  /* 0xfffffffc00f08947 */ /* 0x002fea000383ffff */
[----:B------:R-:W-:Y:S05]  /*7c40*/  BRA `(.L_x_218) ;  /* 0xfffffff000d87947 */ /* 0x000fea000383ffff */
.L_x_190:
[----:B0-----:R0:W1:Y:S02]  /*7c50*/  SYNCS.PHASECHK.TRANS64.TRYWAIT P0, [R6+URZ], R5 ;  /* 0x00000005060075a7 */ /* 0x001064000800017f */
[----:B-1----:R-:W-:Y:S05]  /*7c60*/  @!P0 NANOSLEEP.SYNCS 0x989680 ;  /* 0x009896800000895d */ /* 0x002fea0003900000 */
[----:B------:R-:W1:Y:S02]  /*7c70*/  @!P0 SYNCS.PHASECHK.TRANS64 P0, [R6+URZ], R5 ;  /* 0x00000005060085a7 */ /* 0x000e64000800007f */
[----:B-1----:R-:W-:Y:S05]  /*7c80*/  @!P0 BRA `(.L_x_190) ;  /* 0xfffffffc00f08947 */ /* 0x002fea000383ffff */
[----:B------:R-:W-:Y:S05]  /*7c90*/  BRA `(.L_x_219) ;  /* 0xfffffff000e87947 */ /* 0x000fea000383ffff */
.L_x_191:
[----:B0-----:R0:W1:Y:S02]  /*7ca0*/  SYNCS.PHASECHK.TRANS64.TRYWAIT P0, [R9+URZ], R4 ;  /* 0x00000004090075a7 */ /* 0x001064000800017f */
[----:B-1----:R-:W-:Y:S05]  /*7cb0*/  @!P0 NANOSLEEP.SYNCS 0x989680 ;  /* 0x009896800000895d */ /* 0x002fea0003900000 */
[----:B------:R-:W1:Y:S02]  /*7cc0*/  @!P0 SYNCS.PHASECHK.TRANS64 P0, [R9+URZ], R4 ;  /* 0x00000004090085a7 */ /* 0x000e64000800007f */
[----:B-1----:R-:W-:Y:S05]  /*7cd0*/  @!P0 BRA `(.L_x_191) ;  /* 0xfffffffc00f08947 */ /* 0x002fea000383ffff */
[----:B------:R-:W-:Y:S05]  /*7ce0*/  BRA `(.L_x_220) ;  /* 0xfffffff000f87947 */ /* 0x000fea000383ffff */
.L_x_192:
[----:B0-----:R0:W1:Y:S02]  /*7cf0*/  SYNCS.PHASECHK.TRANS64.TRYWAIT P0, [R6+URZ], R5 ;  /* 0x00000005060075a7 */ /* 0x001064000800017f */
[----:B-1----:R-:W-:Y:S05]  /*7d00*/  @!P0 NANOSLEEP.SYNCS 0x989680 ;  /* 0x009896800000895d */ /* 0x002fea0003900000 */
[----:B------:R-:W1:Y:S02]  /*7d10*/  @!P0 SYNCS.PHASECHK.TRANS64 P0, [R6+URZ], R5 ;  /* 0x00000005060085a7 */ /* 0x000e64000800007f */
[----:B-1----:R-:W-:Y:S05]  /*7d20*/  @!P0 BRA `(.L_x_192) ;  /* 0xfffffffc00f08947 */ /* 0x002fea000383ffff */
[----:B------:R-:W-:Y:S05]  /*7d30*/  BRA `(.L_x_221) ;  /* 0xfffffff400087947 */ /* 0x000fea000383ffff */
.L_x_193:
[----:B0-----:R0:W1:Y:S02]  /*7d40*/  SYNCS.PHASECHK.TRANS64.TRYWAIT P0, [R9+URZ], R4 ;  /* 0x00000004090075a7 */ /* 0x001064000800017f */
[----:B-1----:R-:W-:Y:S05]  /*7d50*/  @!P0 NANOSLEEP.SYNCS 0x989680 ;  /* 0x009896800000895d */ /* 0x002fea0003900000 */
[----:B------:R-:W1:Y:S02]  /*7d60*/  @!P0 SYNCS.PHASECHK.TRANS64 P0, [R9+URZ], R4 ;  /* 0x00000004090085a7 */ /* 0x000e64000800007f */
[----:B-1----:R-:W-:Y:S05]  /*7d70*/  @!P0 BRA `(.L_x_193) ;  /* 0xfffffffc00f08947 */ /* 0x002fea000383ffff */
[----:B------:R-:W-:Y:S05]  /*7d80*/  BRA `(.L_x_222) ;  /* 0xfffffff400187947 */ /* 0x000fea000383ffff */
.L_x_194:
[----:B0-----:R0:W1:Y:S02]  /*7d90*/  SYNCS.PHASECHK.TRANS64.TRYWAIT P0, [R6+URZ], R5 ;  /* 0x00000005060075a7 */ /* 0x001064000800017f */
[----:B-1----:R-:W-:Y:S05]  /*7da0*/  @!P0 NANOSLEEP.SYNCS 0x989680 ;  /* 0x009896800000895d */ /* 0x002fea0003900000 */
[----:B------:R-:W1:Y:S02]  /*7db0*/  @!P0 SYNCS.PHASECHK.TRANS64 P0, [R6+URZ], R5 ;  /* 0x00000005060085a7 */ /* 0x000e64000800007f */
[----:B-1----:R-:W-:Y:S05]  /*7dc0*/  @!P0 BRA `(.L_x_194) ;  /* 0xfffffffc00f08947 */ /* 0x002fea000383ffff */
[----:B------:R-:W-:Y:S05]  /*7dd0*/  BRA `(.L_x_223) ;  /* 0xfffffff400287947 */ /* 0x000fea000383ffff */
.L_x_195:
[----:B0-----:R0:W1:Y:S02]  /*7de0*/  SYNCS.PHASECHK.TRANS64.TRYWAIT P0, [R9+URZ], R4 ;  /* 0x00000004090075a7 */ /* 0x001064000800017f */
[----:B-1----:R-:W-:Y:S05]  /*7df0*/  @!P0 NANOSLEEP.SYNCS 0x989680 ;  /* 0x009896800000895d */ /* 0x002fea0003900000 */
[----:B------:R-:W1:Y:S02]  /*7e00*/  @!P0 SYNCS.PHASECHK.TRANS64 P0, [R9+URZ], R4 ;  /* 0x00000004090085a7 */ /* 0x000e64000800007f */
[----:B-1----:R-:W-:Y:S05]  /*7e10*/  @!P0 BRA `(.L_x_195) ;  /* 0xfffffffc00f08947 */ /* 0x002fea000383ffff */
[----:B------:R-:W-:Y:S05]  /*7e20*/  BRA `(.L_x_224) ;  /* 0xfffffff400387947 */ /* 0x000fea000383ffff */
.L_x_196:
[----:B0-----:R0:W1:Y:S02]  /*7e30*/  SYNCS.PHASECHK.TRANS64.TRYWAIT P0, [R6+URZ], R5 ;  /* 0x00000005060075a7 */ /* 0x001064000800017f */
[----:B-1----:R-:W-:Y:S05]  /*7e40*/  @!P0 NANOSLEEP.SYNCS 0x989680 ;  /* 0x009896800000895d */ /* 0x002fea0003900000 */
[----:B------:R-:W1:Y:S02]  /*7e50*/  @!P0 SYNCS.PHASECHK.TRANS64 P0, [R6+URZ], R5 ;  /* 0x00000005060085a7 */ /* 0x000e64000800007f */
[----:B-1----:R-:W-:Y:S05]  /*7e60*/  @!P0 BRA `(.L_x_196) ;  /* 0xfffffffc00f08947 */ /* 0x002fea000383ffff */
[----:B------:R-:W-:Y:S05]  /*7e70*/  BRA `(.L_x_225) ;  /* 0xfffffff400487947 */ /* 0x000fea000383ffff */
.L_x_197:
[----:B0-----:R0:W1:Y:S02]  /*7e80*/  SYNCS.PHASECHK.TRANS64.TRYWAIT P0, [R9+URZ], R4 ;  /* 0x00000004090075a7 */ /* 0x001064000800017f */
[----:B-1----:R-:W-:Y:S05]  /*7e90*/  @!P0 NANOSLEEP.SYNCS 0x989680 ;  /* 0x009896800000895d */ /* 0x002fea0003900000 */
[----:B------:R-:W1:Y:S02]  /*7ea0*/  @!P0 SYNCS.PHASECHK.TRANS64 P0, [R9+URZ], R4 ;  /* 0x00000004090085a7 */ /* 0x000e64000800007f */
[----:B-1----:R-:W-:Y:S05]  /*7eb0*/  @!P0 BRA `(.L_x_197) ;  /* 0xfffffffc00f08947 */ /* 0x002fea000383ffff */
[----:B------:R-:W-:Y:S05]  /*7ec0*/  BRA `(.L_x_226) ;  /* 0xfffffff400587947 */ /* 0x000fea000383ffff */
.L_x_198:
[----:B0-----:R0:W1:Y:S02]  /*7ed0*/  SYNCS.PHASECHK.TRANS64.TRYWAIT P0, [R6+URZ], R5 ;  /* 0x00000005060075a7 */ /* 0x001064000800017f */
[----:B-1----:R-:W-:Y:S05]  /*7ee0*/  @!P0 NANOSLEEP.SYNCS 0x989680 ;  /* 0x009896800000895d */ /* 0x002fea0003900000 */
[----:B------:R-:W1:Y:S02]  /*7ef0*/  @!P0 SYNCS.PHASECHK.TRANS64 P0, [R6+URZ], R5 ;  /* 0x00000005060085a7 */ /* 0x000e64000800007f */
[----:B-1----:R-:W-:Y:S05]  /*7f00*/  @!P0 BRA `(.L_x_198) ;  /* 0xfffffffc00f08947 */ /* 0x002fea000383ffff */
[----:B------:R-:W-:Y:S05]  /*7f10*/  BRA `(.L_x_227) ;  /* 0xfffffff400687947 */ /* 0x000fea000383ffff */
.L_x_199:
[----:B0-----:R0:W1:Y:S02]  /*7f20*/  SYNCS.PHASECHK.TRANS64.TRYWAIT P0, [R9+URZ], R4 ;  /* 0x00000004090075a7 */ /* 0x001064000800017f */
[----:B-1----:R-:W-:Y:S05]  /*7f30*/  @!P0 NANOSLEEP.SYNCS 0x989680 ;  /* 0x009896800000895d */ /* 0x002fea0003900000 */
[----:B------:R-:W1:Y:S02]  /*7f40*/  @!P0 SYNCS.PHASECHK.TRANS64 P0, [R9+URZ], R4 ;  /* 0x00000004090085a7 */ /* 0x000e64000800007f */
[----:B-1----:R-:W-:Y:S05]  /*7f50*/  @!P0 BRA `(.L_x_199) ;  /* 0xfffffffc00f08947 */ /* 0x002fea000383ffff */
[----:B------:R-:W-:Y:S05]  /*7f60*/  BRA `(.L_x_228) ;  /* 0xfffffff400787947 */ /* 0x000fea000383ffff */
.L_x_200:
[----:B0-----:R0:W1:Y:S02]  /*7f70*/  SYNCS.PHASECHK.TRANS64.TRYWAIT P0, [R6+URZ], R5 ;  /* 0x00000005060075a7 */ /* 0x001064000800017f */
[----:B-1----:R-:W-:Y:S05]  /*7f80*/  @!P0 NANOSLEEP.SYNCS 0x989680 ;  /* 0x009896800000895d */ /* 0x002fea0003900000 */
[----:B------:R-:W1:Y:S02]  /*7f90*/  @!P0 SYNCS.PHASECHK.TRANS64 P0, [R6+URZ], R5 ;  /* 0x00000005060085a7 */ /* 0x000e64000800007f */
[----:B-1----:R-:W-:Y:S05]  /*7fa0*/  @!P0 BRA `(.L_x_200) ;  /* 0xfffffffc00f08947 */ /* 0x002fea000383ffff */
[----:B------:R-:W-:Y:S05]  /*7fb0*/  BRA `(.L_x_229) ;  /* 0xfffffff400887947 */ /* 0x000fea000383ffff */
.L_x_201:
[----:B0-----:R0:W1:Y:S02]  /*7fc0*/  SYNCS.PHASECHK.TRANS64.TRYWAIT P0, [R9+URZ], R4 ;  /* 0x00000004090075a7 */ /* 0x001064000800017f */
[----:B-1----:R-:W-:Y:S05]  /*7fd0*/  @!P0 NANOSLEEP.SYNCS 0x989680 ;  /* 0x009896800000895d */ /* 0x002fea0003900000 */
[----:B------:R-:W1:Y:S02]  /*7fe0*/  @!P0 SYNCS.PHASECHK.TRANS64 P0, [R9+URZ], R4 ;  /* 0x00000004090085a7 */ /* 0x000e64000800007f */
[----:B-1----:R-:W-:Y:S05]  /*7ff0*/  @!P0 BRA `(.L_x_201) ;  /* 0xfffffffc00f08947 */ /* 0x002fea000383ffff */
[----:B------:R-:W-:Y:S05]  /*8000*/  BRA `(.L_x_230) ;  /* 0xfffffff400987947 */ /* 0x000fea000383ffff */
.L_x_202:
[----:B0-----:R0:W1:Y:S02]  /*8010*/  SYNCS.PHASECHK.TRANS64.TRYWAIT P0, [R6+URZ], R5 ;  /* 0x00000005060075a7 */ /* 0x001064000800017f */
[----:B-1----:R-:W-:Y:S05]  /*8020*/  @!P0 NANOSLEEP.SYNCS 0x989680 ;  /* 0x009896800000895d */ /* 0x002fea0003900000 */
[----:B------:R-:W1:Y:S02]  /*8030*/  @!P0 SYNCS.PHASECHK.TRANS64 P0, [R6+URZ], R5 ;  /* 0x00000005060085a7 */ /* 0x000e64000800007f */
[----:B-1----:R-:W-:Y:S05]  /*8040*/  @!P0 BRA `(.L_x_202) ;  /* 0xfffffffc00f08947 */ /* 0x002fea000383ffff */
[----:B------:R-:W-:Y:S05]  /*8050*/  BRA `(.L_x_231) ;  /* 0xfffffff400a87947 */ /* 0x000fea000383ffff */
.L_x_203:
[----:B0-----:R0:W1:Y:S02]  /*8060*/  SYNCS.PHASECHK.TRANS64.TRYWAIT P0, [R9+URZ], R4 ;  /* 0x00000004090075a7 */ /* 0x001064000800017f */
[----:B-1----:R-:W-:Y:S05]  /*8070*/  @!P0 NANOSLEEP.SYNCS 0x989680 ;  /* 0x009896800000895d */ /* 0x002fea0003900000 */
[----:B------:R-:W1:Y:S02]  /*8080*/  @!P0 SYNCS.PHASECHK.TRANS64 P0, [R9+URZ], R4 ;  /* 0x00000004090085a7 */ /* 0x000e64000800007f */
[----:B-1----:R-:W-:Y:S05]  /*8090*/  @!P0 BRA `(.L_x_203) ;  /* 0xfffffffc00f08947 */ /* 0x002fea000383ffff */
[----:B------:R-:W-:Y:S05]  /*80a0*/  BRA `(.L_x_232) ;  /* 0xfffffff400b87947 */ /* 0x000fea000383ffff */
.L_x_204:
[----:B-1----:R1:W2:Y:S02]  /*80b0*/  SYNCS.PHASECHK.TRANS64.TRYWAIT P0, [R6+URZ], R5 ;  /* 0x00000005060075a7 */ /* 0x0022a4000800017f */
[----:B--2---:R-:W-:Y:S05]  /*80c0*/  @!P0 NANOSLEEP.SYNCS 0x989680 ;  /* 0x009896800000895d */ /* 0x004fea0003900000 */
[----:B------:R-:W2:Y:S02]  /*80d0*/  @!P0 SYNCS.PHASECHK.TRANS64 P0, [R6+URZ], R5 ;  /* 0x00000005060085a7 */ /* 0x000ea4000800007f */
[----:B--2---:R-:W-:Y:S05]  /*80e0*/  @!P0 BRA `(.L_x_204) ;  /* 0xfffffffc00f08947 */ /* 0x004fea000383ffff */
[----:B------:R-:W-:Y:S05]  /*80f0*/  BRA `(.L_x_233) ;  /* 0xfffffff400c07947 */ /* 0x000fea000383ffff */
.L_x_234:
[----:B------:R-:W-:-:S00]  /*8100*/  BRA `(.L_x_234) ;  /* 0xfffffffc00fc7947 */ /* 0x000fc0000383ffff */
[----:B------:R-:W-:-:S00]  /*8110*/  NOP ;  /* 0x0000000000007918 */ /* 0x000fc00000000000 */
        /* <DEDUP_REMOVED lines=14> */
.L_x_235:


//--------------------- .nv.global.init           --------------------------
	.section	.nv.global.init,"aw",@progbits
.nv.global.init:
	.type		$str$22,@object
	.size		$str$22,($str$23 - $str$22)
$str$22:
        /*0000*/ 	.byte	0x6b, 0x5f, 0x74, 0x69, 0x6c, 0x65, 0x5f, 0x63, 0x6f, 0x75, 0x6e, 0x74, 0x20, 0x3e, 0x3d, 0x20
        /*0010*/ 	.byte	0x31, 0x00
	.type		$str$23,@object
	.size		$str$23,(__unnamed_1 - $str$23)
$str$23:
        /*0012*/ 	.byte	0x2f, 0x74, 0x6d, 0x70, 0x2f, 0x63, 0x75, 0x74, 0x6c, 0x61, 0x73, 0x73, 0x5f, 0x73, 0x77, 0x65
        /*0022*/ 	.byte	0x65, 0x70, 0x5f, 0x73, 0x72, 0x63, 0x2f, 0x69, 0x6e, 0x63, 0x6c, 0x75, 0x64, 0x65, 0x2f, 0x63
        /*0032*/ 	.byte	0x75, 0x74, 0x6c, 0x61, 0x73, 0x73, 0x2f, 0x67, 0x65, 0x6d, 0x6d, 0x2f, 0x63, 0x6f, 0x6c, 0x6c
        /*0042*/ 	.byte	0x65, 0x63, 0x74, 0x69, 0x76, 0x65, 0x2f, 0x73, 0x6d, 0x39, 0x30, 0x5f, 0x6d, 0x6d, 0x61, 0x5f
        /*0052*/ 	.byte	0x74, 0x6d, 0x61, 0x5f, 0x67, 0x6d, 0x6d, 0x61, 0x5f, 0x73, 0x73, 0x5f, 0x77, 0x61, 0x72, 0x70
        /*0062*/ 	.byte	0x73, 0x70, 0x65, 0x63, 0x69, 0x61, 0x6c, 0x69, 0x7a, 0x65, 0x64, 0x2e, 0x68, 0x70, 0x70, 0x00
	.type		__unnamed_1,@object
	.size		__unnamed_1,(.L_0 - __unnamed_1)
__unnamed_1:
        /*0072*/ 	.byte	0x76, 0x6f, 0x69, 0x64, 0x20, 0x63, 0x75, 0x74, 0x6c, 0x61, 0x73, 0x73, 0x3a, 0x3a, 0x67, 0x65
        /* <DEDUP_REMOVED lines=171> */
        /*0b32*/ 	.byte	0x74, 0x65, 0x3a, 0x3a, 0x69, 0x64, 0x65, 0x6e, 0x74, 0x69, 0x74, 0x79, 0x5d, 0x00
.L_0:


//--------------------- .nv.shared._ZN7cutlass13device_kernelINS_4gemm6kernel13GemmUniversalIN4cute5tupleIJiiiiEEENS1_10collective13CollectiveMmaINS1_34MainloopSm90TmaGmmaWarpSpecializedILi22ENS5_IJNS4_1CILi1EEESB_SB_EEENS1_35KernelTmaWarpSpecializedCooperativeEEENS5_IJNSA_ILi256EEENSA_ILi64EEENSA_ILi32EEEEEEaNS5_IJlSB_lEEEaSJ_NS4_8TiledMMAINS4_8MMA_AtomIJNS4_4SM904GMMA26MMA_64x64x32_S32S8S8_SS_TNEEEENS4_6LayoutINS5_IJNSA_ILi2EEESB_SB_EEENS5_IJSB_NSA_ILi0EEEST_EEEEENS5_IJNS4_10UnderscoreESW_SW_EEEEENS4_13SM90_TMA_LOADENS4_14ComposedLayoutINS4_7SwizzleILi1ELi4ELi3EEENS4_18smem_ptr_flag_bitsILi8EEENSQ_INS5_IJNSA_ILi8EEESH_EEENS5_IJSH_SB_EEEEEEEvNS4_8identityESZ_S19_vS1A_EENS_8epilogue10collective6detail29Sm90TmaWarpSpecializedAdapterINS1D_15DefaultEpilogueIaSJ_SJ_NS1C_6thread17LinearCombinationIaLi1EiiLNS1H_9ScaleType4KindE0ELNS_15FloatRoundStyleE2EaEENS1_15EpilogueDefaultEEEEEvvEEEEvNT_6ParamsE --------------------------
	.section	.nv.shared._ZN7cutlass13device_kernelINS_4gemm6kernel13GemmUniversalIN4cute5tupleIJiiiiEEENS1_10collective13CollectiveMmaINS1_34MainloopSm90TmaGmmaWarpSpecializedILi22ENS5_IJNS4_1CILi1EEESB_SB_EEENS1_35KernelTmaWarpSpecializedCooperativeEEENS5_IJNSA_ILi256EEENSA_ILi64EEENSA_ILi32EEEEEEaNS5_IJlSB_lEEEaSJ_NS4_8TiledMMAINS4_8MMA_AtomIJNS4_4SM904GMMA26MMA_64x64x32_S32S8S8_SS_TNEEEENS4_6LayoutINS5_IJNSA_ILi2EEESB_SB_EEENS5_IJSB_NSA_ILi0EEEST_EEEEENS5_IJNS4_10UnderscoreESW_SW_EEEEENS4_13SM90_TMA_LOADENS4_14ComposedLayoutINS4_7SwizzleILi1ELi4ELi3EEENS4_18smem_ptr_flag_bitsILi8EEENSQ_INS5_IJNSA_ILi8EEESH_EEENS5_IJSH_SB_EEEEEEEvNS4_8identityESZ_S19_vS1A_EENS_8epilogue10collective6detail29Sm90TmaWarpSpecializedAdapterINS1D_15DefaultEpilogueIaSJ_SJ_NS1C_6thread17LinearCombinationIaLi1EiiLNS1H_9ScaleType4KindE0ELNS_15FloatRoundStyleE2EaEENS1_15EpilogueDefaultEEEEEvvEEEEvNT_6ParamsE,"aw",@nobits
	.sectionflags	@""
	.align	16
	.zero		1024


//--------------------- .nv.shared.reserved.0     --------------------------
	.section	.nv.shared.reserved.0,"aw",@nobits
	.weak		__nv_reservedSMEM_offset_0_alias
	.size		__nv_reservedSMEM_offset_0_alias, 0, 0
	.other		__nv_reservedSMEM_offset_0_alias,@"STO_CUDA_RESERVED_SHARED STV_DEFAULT"
__nv_reservedSMEM_offset_0_alias:
	.zero		0


//--------------------- .nv.global                --------------------------
	.section	.nv.global,"aw",@nobits
.nv.global:
	.type		_ZN39_INTERNAL_765847f9_4_k_cu_ac0d114c_43894cute1_E,@object
	.size		_ZN39_INTERNAL_765847f9_4_k_cu_ac0d114c_43894cute1_E,(_ZN39_INTERNAL_765847f9_4_k_cu_ac0d114c_43894cuda3std3__45__cpo6cbeginE - _ZN39_INTERNAL_765847f9_4_k_cu_ac0d114c_43894cute1_E)
_ZN39_INTERNAL_765847f9_4_k_cu_ac0d114c_43894cute1_E:
	.zero		1
	.type		_ZN39_INTERNAL_765847f9_4_k_cu_ac0d114c_43894cuda3std3__45__cpo6cbeginE,@object
	.size		_ZN39_INTERNAL_765847f9_4_k_cu_ac0d114c_43894cuda3std3__45__cpo6cbeginE,(_ZN39_INTERNAL_765847f9_4_k_cu_ac0d114c_43894cuda3std3__48in_placeE - _ZN39_INTERNAL_765847f9_4_k_cu_ac0d114c_43894cuda3std3__45__cpo6cbeginE)
_ZN39_INTERNAL_765847f9_4_k_cu_ac0d114c_43894cuda3std3__45__cpo6cbeginE:
	.zero		1
	.type		_ZN39_INTERNAL_765847f9_4_k_cu_ac0d114c_43894cuda3std3__48in_placeE,@object
	.size		_ZN39_INTERNAL_765847f9_4_k_cu_ac0d114c_43894cuda3std3__48in_placeE,(_ZN39_INTERNAL_765847f9_4_k_cu_ac0d114c_43894cuda3std6ranges3__45__cpo9iter_moveE - _ZN39_INTERNAL_765847f9_4_k_cu_ac0d114c_43894cuda3std3__48in_placeE)
_ZN39_INTERNAL_765847f9_4_k_cu_ac0d114c_43894cuda3std3__48in_placeE:
	.zero		1
	.type		_ZN39_INTERNAL_765847f9_4_k_cu_ac0d114c_43894cuda3std6ranges3__45__cpo9iter_moveE,@object
	.size		_ZN39_INTERNAL_765847f9_4_k_cu_ac0d114c_43894cuda3std6ranges3__45__cpo9iter_moveE,(_ZN39_INTERNAL_765847f9_4_k_cu_ac0d114c_43894cuda3std3__45__cpo5beginE - _ZN39_INTERNAL_765847f9_4_k_cu_ac0d114c_43894cuda3std6ranges3__45__cpo9iter_moveE)
_ZN39_INTERNAL_765847f9_4_k_cu_ac0d114c_43894cuda3std6ranges3__45__cpo9iter_moveE:
	.zero		1
	.type		_ZN39_INTERNAL_765847f9_4_k_cu_ac0d114c_43894cuda3std3__45__cpo5beginE,@object
	.size		_ZN39_INTERNAL_765847f9_4_k_cu_ac0d114c_43894cuda3std3__45__cpo5beginE,(_ZN39_INTERNAL_765847f9_4_k_cu_ac0d114c_43894cuda3std3__441_GLOBAL__N__765847f9_4_k_cu_ac0d114c_43896ignoreE - _ZN39_INTERNAL_765847f9_4_k_cu_ac0d114c_43894cuda3std3__45__cpo5beginE)
_ZN39_INTERNAL_765847f9_4_k_cu_ac0d114c_43894cuda3std3__45__cpo5beginE:
	.zero		1
	.type		_ZN39_INTERNAL_765847f9_4_k_cu_ac0d114c_43894cuda3std3__441_GLOBAL__N__765847f9_4_k_cu_ac0d114c_43896ignoreE,@object
	.size		_ZN39_INTERNAL_765847f9_4_k_cu_ac0d114c_43894cuda3std3__441_GLOBAL__N__765847f9_4_k_cu_ac0d114c_43896ignoreE,(_ZN39_INTERNAL_765847f9_4_k_cu_ac0d114c_43894cute7productE - _ZN39_INTERNAL_765847f9_4_k_cu_ac0d114c_43894cuda3std3__441_GLOBAL__N__765847f9_4_k_cu_ac0d114c_43896ignoreE)
_ZN39_INTERNAL_765847f9_4_k_cu_ac0d114c_43894cuda3std3__441_GLOBAL__N__765847f9_4_k_cu_ac0d114c_43896ignoreE:
	.zero		1
	.type		_ZN39_INTERNAL_765847f9_4_k_cu_ac0d114c_43894cute7productE,@object
	.size		_ZN39_INTERNAL_765847f9_4_k_cu_ac0d114c_43894cute7productE,(_ZN39_INTERNAL_765847f9_4_k_cu_ac0d114c_43894cuda3std3__45__cpo3endE - _ZN39_INTERNAL_765847f9_4_k_cu_ac0d114c_43894cute7productE)
_ZN39_INTERNAL_765847f9_4_k_cu_ac0d114c_43894cute7productE:
	.zero		1
	.type		_ZN39_INTERNAL_765847f9_4_k_cu_ac0d114c_43894cuda3std3__45__cpo3endE,@object
	.size		_ZN39_INTERNAL_765847f9_4_k_cu_ac0d114c_43894cuda3std3__45__cpo3endE,(_ZN39_INTERNAL_765847f9_4_k_cu_ac0d114c_43894cuda3std3__419piecewise_constructE - _ZN39_INTERNAL_765847f9_4_k_cu_ac0d114c_43894cuda3std3__45__cpo3endE)
_ZN39_INTERNAL_765847f9_4_k_cu_ac0d114c_43894cuda3std3__45__cpo3endE:
	.zero		1
	.type		_ZN39_INTERNAL_765847f9_4_k_cu_ac0d114c_43894cuda3std3__419piecewise_constructE,@object
	.size		_ZN39_INTERNAL_765847f9_4_k_cu_ac0d114c_43894cuda3std3__419piecewise_constructE,(_ZN39_INTERNAL_765847f9_4_k_cu_ac0d114c_43894cuda3std3__45__cpo4cendE - _ZN39_INTERNAL_765847f9_4_k_cu_ac0d114c_43894cuda3std3__419piecewise_constructE)
_ZN39_INTERNAL_765847f9_4_k_cu_ac0d114c_43894cuda3std3__419piecewise_constructE:
	.zero		1
	.type		_ZN39_INTERNAL_765847f9_4_k_cu_ac0d114c_43894cuda3std3__45__cpo4cendE,@object
	.size		_ZN39_INTERNAL_765847f9_4_k_cu_ac0d114c_43894cuda3std3__45__cpo4cendE,(_ZN39_INTERNAL_765847f9_4_k_cu_ac0d114c_43894cuda3std6ranges3__45__cpo4swapE - _ZN39_INTERNAL_765847f9_4_k_cu_ac0d114c_43894cuda3std3__45__cpo4cendE)
_ZN39_INTERNAL_765847f9_4_k_cu_ac0d114c_43894cuda3std3__45__cpo4cendE:
	.zero		1
	.type		_ZN39_INTERNAL_765847f9_4_k_cu_ac0d114c_43894cuda3std6ranges3__45__cpo4swapE,@object
	.size		_ZN39_INTERNAL_765847f9_4_k_cu_ac0d114c_43894cuda3std6ranges3__45__cpo4swapE,(.L_8 - _ZN39_INTERNAL_765847f9_4_k_cu_ac0d114c_43894cuda3std6ranges3__45__cpo4swapE)
_ZN39_INTERNAL_765847f9_4_k_cu_ac0d114c_43894cuda3std6ranges3__45__cpo4swapE:
	.zero		1
.L_8:


//--------------------- .nv.constant0._ZN7cutlass13device_kernelINS_4gemm6kernel13GemmUniversalIN4cute5tupleIJiiiiEEENS1_10collective13CollectiveMmaINS1_34MainloopSm90TmaGmmaWarpSpecializedILi22ENS5_IJNS4_1CILi1EEESB_SB_EEENS1_35KernelTmaWarpSpecializedCooperativeEEENS5_IJNSA_ILi256EEENSA_ILi64EEENSA_ILi32EEEEEEaNS5_IJlSB_lEEEaSJ_NS4_8TiledMMAINS4_8MMA_AtomIJNS4_4SM904GMMA26MMA_64x64x32_S32S8S8_SS_TNEEEENS4_6LayoutINS5_IJNSA_ILi2EEESB_SB_EEENS5_IJSB_NSA_ILi0EEEST_EEEEENS5_IJNS4_10UnderscoreESW_SW_EEEEENS4_13SM90_TMA_LOADENS4_14ComposedLayoutINS4_7SwizzleILi1ELi4ELi3EEENS4_18smem_ptr_flag_bitsILi8EEENSQ_INS5_IJNSA_ILi8EEESH_EEENS5_IJSH_SB_EEEEEEEvNS4_8identityESZ_S19_vS1A_EENS_8epilogue10collective6detail29Sm90TmaWarpSpecializedAdapterINS1D_15DefaultEpilogueIaSJ_SJ_NS1C_6thread17LinearCombinationIaLi1EiiLNS1H_9ScaleType4KindE0ELNS_15FloatRoundStyleE2EaEENS1_15EpilogueDefaultEEEEEvvEEEEvNT_6ParamsE --------------------------
	.section	.nv.constant0._ZN7cutlass13device_kernelINS_4gemm6kernel13GemmUniversalIN4cute5tupleIJiiiiEEENS1_10collective13CollectiveMmaINS1_34MainloopSm90TmaGmmaWarpSpecializedILi22ENS5_IJNS4_1CILi1EEESB_SB_EEENS1_35KernelTmaWarpSpecializedCooperativeEEENS5_IJNSA_ILi256EEENSA_ILi64EEENSA_ILi32EEEEEEaNS5_IJlSB_lEEEaSJ_NS4_8TiledMMAINS4_8MMA_AtomIJNS4_4SM904GMMA26MMA_64x64x32_S32S8S8_SS_TNEEEENS4_6LayoutINS5_IJNSA_ILi2EEESB_SB_EEENS5_IJSB_NSA_ILi0EEEST_EEEEENS5_IJNS4_10UnderscoreESW_SW_EEEEENS4_13SM90_TMA_LOADENS4_14ComposedLayoutINS4_7SwizzleILi1ELi4ELi3EEENS4_18smem_ptr_flag_bitsILi8EEENSQ_INS5_IJNSA_ILi8EEESH_EEENS5_IJSH_SB_EEEEEEEvNS4_8identityESZ_S19_vS1A_EENS_8epilogue10collective6detail29Sm90TmaWarpSpecializedAdapterINS1D_15DefaultEpilogueIaSJ_SJ_NS1C_6thread17LinearCombinationIaLi1EiiLNS1H_9ScaleType4KindE0ELNS_15FloatRoundStyleE2EaEENS1_15EpilogueDefaultEEEEEvvEEEEvNT_6ParamsE,"a",@progbits
	.sectionflags	@""
	.align	4
.nv.constant0._ZN7cutlass13device_kernelINS_4gemm6kernel13GemmUniversalIN4cute5tupleIJiiiiEEENS1_10collective13CollectiveMmaINS1_34MainloopSm90TmaGmmaWarpSpecializedILi22ENS5_IJNS4_1CILi1EEESB_SB_EEENS1_35KernelTmaWarpSpecializedCooperativeEEENS5_IJNSA_ILi256EEENSA_ILi64EEENSA_ILi32EEEEEEaNS5_IJlSB_lEEEaSJ_NS4_8TiledMMAINS4_8MMA_AtomIJNS4_4SM904GMMA26MMA_64x64x32_S32S8S8_SS_TNEEEENS4_6LayoutINS5_IJNSA_ILi2EEESB_SB_EEENS5_IJSB_NSA_ILi0EEEST_EEEEENS5_IJNS4_10UnderscoreESW_SW_EEEEENS4_13SM90_TMA_LOADENS4_14ComposedLayoutINS4_7SwizzleILi1ELi4ELi3EEENS4_18smem_ptr_flag_bitsILi8EEENSQ_INS5_IJNSA_ILi8EEESH_EEENS5_IJSH_SB_EEEEEEEvNS4_8identityESZ_S19_vS1A_EENS_8epilogue10collective6detail29Sm90TmaWarpSpecializedAdapterINS1D_15DefaultEpilogueIaSJ_SJ_NS1C_6thread17LinearCombinationIaLi1EiiLNS1H_9ScaleType4KindE0ELNS_15FloatRoundStyleE2EaEENS1_15EpilogueDefaultEEEEEvvEEEEvNT_6ParamsE:
	.zero		1664


//--------------------- SYMBOLS --------------------------

	.type		.nv.reservedSmem.offset0,@object
	.size		.nv.reservedSmem.offset0,0x4
	.type		__assertfail,@function
